	.target	sm_100a

	.elftype	@"ET_EXEC"


//--------------------- .note.nv.tkinfo           --------------------------
	.section	.note.nv.tkinfo,"",@"SHT_NOTE"
	.sectionflags	@"SHF_NOTE_NV_TKINFO"
	.tkinfo
        /*0018*/ 	.word	0x00000002
        /*0030*/ 	.string	""
        /*0030*/ 	.string	"ptxas"
        /*0030*/ 	.string	"Cuda compilation tools, release 13.0, V13.0.88"
        /*0030*/ 	.string	"Build cuda_13.0.r13.0/compiler.36424714_0"
        /*0030*/ 	.string	"-arch sm_100a -m 64 "



//--------------------- .note.nv.cuinfo           --------------------------
	.section	.note.nv.cuinfo,"",@"SHT_NOTE"
	.sectionflags	@"SHF_NOTE_NV_CUINFO"
        /*0018*/ 	.short	0x0002
        /*001a*/ 	.short	0x0064
        /*001c*/ 	.short	0x0082
	.zero		2


//--------------------- .nv.info                  --------------------------
	.section	.nv.info,"",@"SHT_CUDA_INFO"
	.align	4


	//----- nvinfo : EIATTR_REGCOUNT
	.align		4
        /*0000*/ 	.byte	0x04, 0x2f
        /*0002*/ 	.short	(.L_19 - .L_18)
	.align		4
.L_18:
        /*0004*/ 	.word	index@(_ZN7cutlass13device_kernelINS_4gemm6kernel13GemmUniversalIN4cute5tupleIJiiiiEEENS1_10collective13CollectiveMmaINS1_35MainloopSm100TmaUmmaWarpSpecializedILi54ELi2ELi4ENS5_IJNS4_1CILi1EEESB_SB_EEEEENS5_IJNSA_ILi64EEESE_NSA_ILi32EEEEEENS_12float_e4m3_tENS5_IJlSB_lEEESH_SI_NS4_8TiledMMAINS4_8MMA_AtomIJNS4_10MMA_TraitsINS4_19SM100_MMA_F8F6F4_SSEJSH_SH_fSE_SE_NS4_17integral_constantINS4_4UMMA5MajorELSP_0EEESQ_NSN_INSO_7ScaleInELSR_0EEESS_EEEEEENS4_6LayoutISC_NS5_IJNSA_ILi0EEESW_SW_EEEEENS5_IJNS4_10UnderscoreESZ_SZ_EEEEENS4_13SM90_TMA_LOADENS4_14ComposedLayoutINS4_7SwizzleILi1ELi4ELi3EEENS4_18smem_ptr_flag_bitsILi8EEENSV_INS5_IJNSA_ILi8EEESF_EEENS5_IJSF_SB_EEEEEEEvNS4_8identityES12_S1C_vS1D_EENS_8epilogue10collective18CollectiveEpilogueINS1F_23Sm100TmaWarpSpecializedILi1ELi1ELi32ELb0ELb0EEEJSG_NS5_IJNSV_ISE_SB_EES1K_EEESH_SI_SH_SI_NS1F_6fusion15FusionCallbacksIS1J_NS1M_17LinearCombinationISH_fSH_fLNS_15FloatRoundStyleE2EEESG_S1L_JEEENS4_5SM1004TMEM4LOAD26SM100_TMEM_LOAD_16dp32b32xES12_NS13_INS14_ILi2ELi4ELi3EEES17_NSV_INS5_IJS18_SE_EEENS5_IJSE_SB_EEEEEEENS4_39AutoVectorizingCopyWithAssumedAlignmentILi128EEENS4_14SM90_TMA_STOREES20_S22_S22_EEEvvEEEEvNT_6ParamsE)
        /*0008*/ 	.word	0x00000078


	//----- nvinfo : EIATTR_FRAME_SIZE
	.align		4
.L_19:
        /*000c*/ 	.byte	0x04, 0x11
        /*000e*/ 	.short	(.L_21 - .L_20)
	.align		4
.L_20:
        /*0010*/ 	.word	index@($__internal_2_$__cuda_sm10x_tcgen05_guardrail_trap_unallocated_columns_being_dealloced)
        /*0014*/ 	.word	0x00000000


	//----- nvinfo : EIATTR_FRAME_SIZE
	.align		4
.L_21:
        /*0018*/ 	.byte	0x04, 0x11
        /*001a*/ 	.short	(.L_23 - .L_22)
	.align		4
.L_22:
        /*001c*/ 	.word	index@($__internal_1_$__cuda_sm10x_tcgen05_guardrail_trap_phase_invalid_during_alloc)
        /*0020*/ 	.word	0x00000000


	//----- nvinfo : EIATTR_FRAME_SIZE
	.align		4
.L_23:
        /*0024*/ 	.byte	0x04, 0x11
        /*0026*/ 	.short	(.L_25 - .L_24)
	.align		4
.L_24:
        /*0028*/ 	.word	index@($__internal_0_$__cuda_sm10x_tcgen05_guardrail_trap_col_being_dealloced_not_returned_by_alloc)
        /*002c*/ 	.word	0x00000000


	//----- nvinfo : EIATTR_FRAME_SIZE
	.align		4
.L_25:
        /*0030*/ 	.byte	0x04, 0x11
        /*0032*/ 	.short	(.L_27 - .L_26)
	.align		4
.L_26:
        /*0034*/ 	.word	index@(_ZN7cutlass13device_kernelINS_4gemm6kernel13GemmUniversalIN4cute5tupleIJiiiiEEENS1_10collective13CollectiveMmaINS1_35MainloopSm100TmaUmmaWarpSpecializedILi54ELi2ELi4ENS5_IJNS4_1CILi1EEESB_SB_EEEEENS5_IJNSA_ILi64EEESE_NSA_ILi32EEEEEENS_12float_e4m3_tENS5_IJlSB_lEEESH_SI_NS4_8TiledMMAINS4_8MMA_AtomIJNS4_10MMA_TraitsINS4_19SM100_MMA_F8F6F4_SSEJSH_SH_fSE_SE_NS4_17integral_constantINS4_4UMMA5MajorELSP_0EEESQ_NSN_INSO_7ScaleInELSR_0EEESS_EEEEEENS4_6LayoutISC_NS5_IJNSA_ILi0EEESW_SW_EEEEENS5_IJNS4_10UnderscoreESZ_SZ_EEEEENS4_13SM90_TMA_LOADENS4_14ComposedLayoutINS4_7SwizzleILi1ELi4ELi3EEENS4_18smem_ptr_flag_bitsILi8EEENSV_INS5_IJNSA_ILi8EEESF_EEENS5_IJSF_SB_EEEEEEEvNS4_8identityES12_S1C_vS1D_EENS_8epilogue10collective18CollectiveEpilogueINS1F_23Sm100TmaWarpSpecializedILi1ELi1ELi32ELb0ELb0EEEJSG_NS5_IJNSV_ISE_SB_EES1K_EEESH_SI_SH_SI_NS1F_6fusion15FusionCallbacksIS1J_NS1M_17LinearCombinationISH_fSH_fLNS_15FloatRoundStyleE2EEESG_S1L_JEEENS4_5SM1004TMEM4LOAD26SM100_TMEM_LOAD_16dp32b32xES12_NS13_INS14_ILi2ELi4ELi3EEES17_NSV_INS5_IJS18_SE_EEENS5_IJSE_SB_EEEEEEENS4_39AutoVectorizingCopyWithAssumedAlignmentILi128EEENS4_14SM90_TMA_STOREES20_S22_S22_EEEvvEEEEvNT_6ParamsE)
        /*0038*/ 	.word	0x00000000


	//----- nvinfo : EIATTR_MIN_STACK_SIZE
	.align		4
.L_27:
        /*003c*/ 	.byte	0x04, 0x12
        /*003e*/ 	.short	(.L_29 - .L_28)
	.align		4
.L_28:
        /*0040*/ 	.word	index@(_ZN7cutlass13device_kernelINS_4gemm6kernel13GemmUniversalIN4cute5tupleIJiiiiEEENS1_10collective13CollectiveMmaINS1_35MainloopSm100TmaUmmaWarpSpecializedILi54ELi2ELi4ENS5_IJNS4_1CILi1EEESB_SB_EEEEENS5_IJNSA_ILi64EEESE_NSA_ILi32EEEEEENS_12float_e4m3_tENS5_IJlSB_lEEESH_SI_NS4_8TiledMMAINS4_8MMA_AtomIJNS4_10MMA_TraitsINS4_19SM100_MMA_F8F6F4_SSEJSH_SH_fSE_SE_NS4_17integral_constantINS4_4UMMA5MajorELSP_0EEESQ_NSN_INSO_7ScaleInELSR_0EEESS_EEEEEENS4_6LayoutISC_NS5_IJNSA_ILi0EEESW_SW_EEEEENS5_IJNS4_10UnderscoreESZ_SZ_EEEEENS4_13SM90_TMA_LOADENS4_14ComposedLayoutINS4_7SwizzleILi1ELi4ELi3EEENS4_18smem_ptr_flag_bitsILi8EEENSV_INS5_IJNSA_ILi8EEESF_EEENS5_IJSF_SB_EEEEEEEvNS4_8identityES12_S1C_vS1D_EENS_8epilogue10collective18CollectiveEpilogueINS1F_23Sm100TmaWarpSpecializedILi1ELi1ELi32ELb0ELb0EEEJSG_NS5_IJNSV_ISE_SB_EES1K_EEESH_SI_SH_SI_NS1F_6fusion15FusionCallbacksIS1J_NS1M_17LinearCombinationISH_fSH_fLNS_15FloatRoundStyleE2EEESG_S1L_JEEENS4_5SM1004TMEM4LOAD26SM100_TMEM_LOAD_16dp32b32xES12_NS13_INS14_ILi2ELi4ELi3EEES17_NSV_INS5_IJS18_SE_EEENS5_IJSE_SB_EEEEEEENS4_39AutoVectorizingCopyWithAssumedAlignmentILi128EEENS4_14SM90_TMA_STOREES20_S22_S22_EEEvvEEEEvNT_6ParamsE)
        /*0044*/ 	.word	0x00000000
.L_29:


//--------------------- .nv.compat                --------------------------
	.section	.nv.compat,"",@"SHT_CUDA_COMPAT_INFO"
	.align	4
        /*0000*/ 	.byte	0x02, 0x09, 0x01, 0x00, 0x02, 0x02, 0x02, 0x00, 0x02, 0x05, 0x05, 0x00, 0x03, 0x07, 0x01, 0x01
        /*0010*/ 	.byte	0x02, 0x03, 0x01, 0x00, 0x02, 0x06, 0x01, 0x00, 0x04, 0x0b, 0x08, 0x00, 0x09, 0x00, 0x00, 0x00
        /*0020*/ 	.byte	0x00, 0x00, 0x00, 0x00


//--------------------- .nv.info._ZN7cutlass13device_kernelINS_4gemm6kernel13GemmUniversalIN4cute5tupleIJiiiiEEENS1_10collective13CollectiveMmaINS1_35MainloopSm100TmaUmmaWarpSpecializedILi54ELi2ELi4ENS5_IJNS4_1CILi1EEESB_SB_EEEEENS5_IJNSA_ILi64EEESE_NSA_ILi32EEEEEENS_12float_e4m3_tENS5_IJlSB_lEEESH_SI_NS4_8TiledMMAINS4_8MMA_AtomIJNS4_10MMA_TraitsINS4_19SM100_MMA_F8F6F4_SSEJSH_SH_fSE_SE_NS4_17integral_constantINS4_4UMMA5MajorELSP_0EEESQ_NSN_INSO_7ScaleInELSR_0EEESS_EEEEEENS4_6LayoutISC_NS5_IJNSA_ILi0EEESW_SW_EEEEENS5_IJNS4_10UnderscoreESZ_SZ_EEEEENS4_13SM90_TMA_LOADENS4_14ComposedLayoutINS4_7SwizzleILi1ELi4ELi3EEENS4_18smem_ptr_flag_bitsILi8EEENSV_INS5_IJNSA_ILi8EEESF_EEENS5_IJSF_SB_EEEEEEEvNS4_8identityES12_S1C_vS1D_EENS_8epilogue10collective18CollectiveEpilogueINS1F_23Sm100TmaWarpSpecializedILi1ELi1ELi32ELb0ELb0EEEJSG_NS5_IJNSV_ISE_SB_EES1K_EEESH_SI_SH_SI_NS1F_6fusion15FusionCallbacksIS1J_NS1M_17LinearCombinationISH_fSH_fLNS_15FloatRoundStyleE2EEESG_S1L_JEEENS4_5SM1004TMEM4LOAD26SM100_TMEM_LOAD_16dp32b32xES12_NS13_INS14_ILi2ELi4ELi3EEES17_NSV_INS5_IJS18_SE_EEENS5_IJSE_SB_EEEEEEENS4_39AutoVectorizingCopyWithAssumedAlignmentILi128EEENS4_14SM90_TMA_STOREES20_S22_S22_EEEvvEEEEvNT_6ParamsE --------------------------
	.section	.nv.info._ZN7cutlass13device_kernelINS_4gemm6kernel13GemmUniversalIN4cute5tupleIJiiiiEEENS1_10collective13CollectiveMmaINS1_35MainloopSm100TmaUmmaWarpSpecializedILi54ELi2ELi4ENS5_IJNS4_1CILi1EEESB_SB_EEEEENS5_IJNSA_ILi64EEESE_NSA_ILi32EEEEEENS_12float_e4m3_tENS5_IJlSB_lEEESH_SI_NS4_8TiledMMAINS4_8MMA_AtomIJNS4_10MMA_TraitsINS4_19SM100_MMA_F8F6F4_SSEJSH_SH_fSE_SE_NS4_17integral_constantINS4_4UMMA5MajorELSP_0EEESQ_NSN_INSO_7ScaleInELSR_0EEESS_EEEEEENS4_6LayoutISC_NS5_IJNSA_ILi0EEESW_SW_EEEEENS5_IJNS4_10UnderscoreESZ_SZ_EEEEENS4_13SM90_TMA_LOADENS4_14ComposedLayoutINS4_7SwizzleILi1ELi4ELi3EEENS4_18smem_ptr_flag_bitsILi8EEENSV_INS5_IJNSA_ILi8EEESF_EEENS5_IJSF_SB_EEEEEEEvNS4_8identityES12_S1C_vS1D_EENS_8epilogue10collective18CollectiveEpilogueINS1F_23Sm100TmaWarpSpecializedILi1ELi1ELi32ELb0ELb0EEEJSG_NS5_IJNSV_ISE_SB_EES1K_EEESH_SI_SH_SI_NS1F_6fusion15FusionCallbacksIS1J_NS1M_17LinearCombinationISH_fSH_fLNS_15FloatRoundStyleE2EEESG_S1L_JEEENS4_5SM1004TMEM4LOAD26SM100_TMEM_LOAD_16dp32b32xES12_NS13_INS14_ILi2ELi4ELi3EEES17_NSV_INS5_IJS18_SE_EEENS5_IJSE_SB_EEEEEEENS4_39AutoVectorizingCopyWithAssumedAlignmentILi128EEENS4_14SM90_TMA_STOREES20_S22_S22_EEEvvEEEEvNT_6ParamsE,"",@"SHT_CUDA_INFO"
	.sectionflags	@""
	.align	4


	//----- nvinfo : EIATTR_CUDA_API_VERSION
	.align		4
        /*0000*/ 	.byte	0x04, 0x37
        /*0002*/ 	.short	(.L_31 - .L_30)
.L_30:
        /*0004*/ 	.word	0x00000082


	//----- nvinfo : EIATTR_KPARAM_INFO
	.align		4
.L_31:
        /*0008*/ 	.byte	0x04, 0x17
        /*000a*/ 	.short	(.L_33 - .L_32)
.L_32:
        /*000c*/ 	.word	0x00000000
        /*0010*/ 	.short	0x0000
        /*0012*/ 	.short	0x0000
        /*0014*/ 	.byte	0x00, 0xf0, 0x01, 0x20


	//----- nvinfo : EIATTR_AT_ENTRY_FRAGMENTS
	.align		4
.L_33:
        /*0018*/ 	.byte	0x04, 0x4f
        /*001a*/ 	.short	(.L_35 - .L_34)


	//   ....[0]....
.L_34:
        /*001c*/ 	.word	0x00000006


	//----- nvinfo : EIATTR_RESERVED_SMEM_USED
	.align		4
.L_35:
        /*0020*/ 	.byte	0x01, 0x41
	.zero		2


	//----- nvinfo : EIATTR_SPARSE_MMA_MASK
	.align		4
        /*0024*/ 	.byte	0x03, 0x50
        /*0026*/ 	.short	0x0000


	//----- nvinfo : EIATTR_TCGEN05_1CTA_USED
	.align		4
        /*0028*/ 	.byte	0x01, 0x51
	.zero		2


	//----- nvinfo : EIATTR_MAXREG_COUNT
	.align		4
        /*002c*/ 	.byte	0x03, 0x1b
        /*002e*/ 	.short	0x00ff


	//----- nvinfo : EIATTR_NUM_BARRIERS
	.align		4
        /*0030*/ 	.byte	0x02, 0x4c
        /*0032*/ 	.byte	0x07
	.zero		1


	//----- nvinfo : EIATTR_EXTERNS
	.align		4
        /*0034*/ 	.byte	0x04, 0x0f
        /*0036*/ 	.short	(.L_37 - .L_36)


	//   ....[0]....
	.align		4
.L_36:
        /*0038*/ 	.word	index@(__assertfail)


	//----- nvinfo : EIATTR_MERCURY_ISA_VERSION
	.align		4
.L_37:
        /*003c*/ 	.byte	0x03, 0x5f
        /*003e*/ 	.short	0x0101


	//----- nvinfo : EIATTR_INT_WARP_WIDE_INSTR_OFFSETS
	.align		4
        /*0040*/ 	.byte	0x04, 0x31
        /*0042*/ 	.short	(.L_39 - .L_38)


	//   ....[0]....
.L_38:
        /*0044*/ 	.word	0x000023d0


	//   ....[1]....
        /*0048*/ 	.word	0x00005950


	//   ....[2]....
        /*004c*/ 	.word	0x00005970


	//   ....[3]....
        /*0050*/ 	.word	0x000059a0


	//   ....[4]....
        /*0054*/ 	.word	0x000063b0


	//   ....[5]....
        /*0058*/ 	.word	0x000064a0


	//----- nvinfo : EIATTR_COOP_GROUP_MASK_REGIDS
	.align		4
.L_39:
        /*005c*/ 	.byte	0x04, 0x29
        /*005e*/ 	.short	(.L_41 - .L_40)


	//   ....[0]....
.L_40:
        /*0060*/ 	.word	0xffffffff


	//   ....[1]....
        /*0064*/ 	.word	0xffffffff


	//   ....[2]....
        /*0068*/ 	.word	0xffffffff


	//   ....[3]....
        /*006c*/ 	.word	0xffffffff


	//   ....[4]....
        /*0070*/ 	.word	0xffffffff


	//   ....[5]....
        /*0074*/ 	.word	0xffffffff


	//   ....[6]....
        /*0078*/ 	.word	0xffffffff


	//   ....[7]....
        /*007c*/ 	.word	0xffffffff


	//   ....[8]....
        /*0080*/ 	.word	0xffffffff


	//   ....[9]....
        /*0084*/ 	.word	0xffffffff


	//   ....[10]....
        /*0088*/ 	.word	0xffffffff


	//   ....[11]....
        /*008c*/ 	.word	0xffffffff


	//   ....[12]....
        /*0090*/ 	.word	0xffffffff


	//----- nvinfo : EIATTR_COOP_GROUP_INSTR_OFFSETS
	.align		4
.L_41:
        /*0094*/ 	.byte	0x04, 0x28
        /*0096*/ 	.short	(.L_43 - .L_42)


	//   ....[0]....
.L_42:
        /*0098*/ 	.word	0x00000090


	//   ....[1]....
        /*009c*/ 	.word	0x000004d0


	//   ....[2]....
        /*00a0*/ 	.word	0x00000cb0


	//   ....[3]....
        /*00a4*/ 	.word	0x00000df0


	//   ....[4]....
        /*00a8*/ 	.word	0x00000ef0


	//   ....[5]....
        /*00ac*/ 	.word	0x00001060


	//   ....[6]....
        /*00b0*/ 	.word	0x00001200


	//   ....[7]....
        /*00b4*/ 	.word	0x000022b0


	//   ....[8]....
        /*00b8*/ 	.word	0x00004cb0


	//   ....[9]....
        /*00bc*/ 	.word	0x00004ec0


	//   ....[10]....
        /*00c0*/ 	.word	0x00004ef0


	//   ....[11]....
        /*00c4*/ 	.word	0x00005830


	//   ....[12]....
        /*00c8*/ 	.word	0x00005a60


	//----- nvinfo : EIATTR_VRC_CTA_INIT_COUNT
	.align		4
.L_43:
        /*00cc*/ 	.byte	0x02, 0x4a
        /*00ce*/ 	.byte	0x80
	.zero		1


	//----- nvinfo : EIATTR_SYSCALL_OFFSETS
	.align		4
        /*00d0*/ 	.byte	0x04, 0x46
        /*00d2*/ 	.short	(.L_45 - .L_44)


	//   ....[0]....
.L_44:
        /*00d4*/ 	.word	0x00006ec0


	//   ....[1]....
        /*00d8*/ 	.word	0x00007000


	//   ....[2]....
        /*00dc*/ 	.word	0x00007760


	//----- nvinfo : EIATTR_MBARRIER_INSTR_OFFSETS
	.align		4
.L_45:
        /*00e0*/ 	.byte	0x04, 0x39
        /*00e2*/ 	.short	(.L_47 - .L_46)


	//   ....[0]....
.L_46:
        /*00e4*/ 	.word	0x000005d0
        /*00e8*/ 	.word	0x000000ff
        /*00ec*/ 	.word	0x00000000
        /*00f0*/ 	.short	0x0100
        /*00f2*/ 	.byte	0x05
	.zero		1


	//   ....[1]....
        /*00f4*/ 	.word	0x000005e0
        /*00f8*/ 	.word	0x000000ff
        /*00fc*/ 	.word	0x000001b0
        /*0100*/ 	.short	0x0100
        /*0102*/ 	.byte	0x05
	.zero		1


	//   ....[2]....
        /*0104*/ 	.word	0x000005f0
        /*0108*/ 	.word	0x000000ff
        /*010c*/ 	.word	0x00000008
        /*0110*/ 	.short	0x0100
        /*0112*/ 	.byte	0x05
	.zero		1


	//   ....[3]....
        /*0114*/ 	.word	0x00000600
        /*0118*/ 	.word	0x000000ff
        /*011c*/ 	.word	0x000001b8
        /*0120*/ 	.short	0x0100
        /*0122*/ 	.byte	0x05
	.zero		1


	//   ....[4]....
        /*0124*/ 	.word	0x00000610
        /*0128*/ 	.word	0x000000ff
        /*012c*/ 	.word	0x00000010
        /*0130*/ 	.short	0x0100
        /*0132*/ 	.byte	0x05
	.zero		1


	//   ....[5]....
        /*0134*/ 	.word	0x00000620
        /*0138*/ 	.word	0x000000ff
        /*013c*/ 	.word	0x000001c0
        /*0140*/ 	.short	0x0100
        /*0142*/ 	.byte	0x05
	.zero		1


	//   ....[6]....
        /*0144*/ 	.word	0x00000630
        /*0148*/ 	.word	0x000000ff
        /*014c*/ 	.word	0x00000018
        /*0150*/ 	.short	0x0100
        /*0152*/ 	.byte	0x05
	.zero		1


	//   ....[7]....
        /*0154*/ 	.word	0x00000640
        /*0158*/ 	.word	0x000000ff
        /*015c*/ 	.word	0x000001c8
        /*0160*/ 	.short	0x0100
        /*0162*/ 	.byte	0x05
	.zero		1


	//   ....[8]....
        /*0164*/ 	.word	0x00000650
        /*0168*/ 	.word	0x000000ff
        /*016c*/ 	.word	0x00000020
        /*0170*/ 	.short	0x0100
        /*0172*/ 	.byte	0x05
	.zero		1


	//   ....[9]....
        /*0174*/ 	.word	0x00000660
        /*0178*/ 	.word	0x000000ff
        /*017c*/ 	.word	0x000001d0
        /*0180*/ 	.short	0x0100
        /*0182*/ 	.byte	0x05
	.zero		1


	//   ....[10]....
        /*0184*/ 	.word	0x00000670
        /*0188*/ 	.word	0x000000ff
        /*018c*/ 	.word	0x00000028
        /*0190*/ 	.short	0x0100
        /*0192*/ 	.byte	0x05
	.zero		1


	//   ....[11]....
        /*0194*/ 	.word	0x00000680
        /*0198*/ 	.word	0x000000ff
        /*019c*/ 	.word	0x000001d8
        /*01a0*/ 	.short	0x0100
        /*01a2*/ 	.byte	0x05
	.zero		1


	//   ....[12]....
        /*01a4*/ 	.word	0x00000690
        /*01a8*/ 	.word	0x000000ff
        /*01ac*/ 	.word	0x00000030
        /*01b0*/ 	.short	0x0100
        /*01b2*/ 	.byte	0x05
	.zero		1


	//   ....[13]....
        /*01b4*/ 	.word	0x000006a0
        /*01b8*/ 	.word	0x000000ff
        /*01bc*/ 	.word	0x000001e0
        /*01c0*/ 	.short	0x0100
        /*01c2*/ 	.byte	0x05
	.zero		1


	//   ....[14]....
        /*01c4*/ 	.word	0x000006b0
        /*01c8*/ 	.word	0x000000ff
        /*01cc*/ 	.word	0x00000038
        /*01d0*/ 	.short	0x0100
        /*01d2*/ 	.byte	0x05
	.zero		1


	//   ....[15]....
        /*01d4*/ 	.word	0x000006c0
        /*01d8*/ 	.word	0x000000ff
        /*01dc*/ 	.word	0x000001e8
        /*01e0*/ 	.short	0x0100
        /*01e2*/ 	.byte	0x05
	.zero		1


	//   ....[16]....
        /*01e4*/ 	.word	0x000006d0
        /*01e8*/ 	.word	0x000000ff
        /*01ec*/ 	.word	0x00000040
        /*01f0*/ 	.short	0x0100
        /*01f2*/ 	.byte	0x05
	.zero		1


	//   ....[17]....
        /*01f4*/ 	.word	0x000006e0
        /*01f8*/ 	.word	0x000000ff
        /*01fc*/ 	.word	0x000001f0
        /*0200*/ 	.short	0x0100
        /*0202*/ 	.byte	0x05
	.zero		1


	//   ....[18]....
        /*0204*/ 	.word	0x000006f0
        /*0208*/ 	.word	0x000000ff
        /*020c*/ 	.word	0x00000048
        /*0210*/ 	.short	0x0100
        /*0212*/ 	.byte	0x05
	.zero		1


	//   ....[19]....
        /*0214*/ 	.word	0x00000700
        /*0218*/ 	.word	0x000000ff
        /*021c*/ 	.word	0x000001f8
        /*0220*/ 	.short	0x0100
        /*0222*/ 	.byte	0x05
	.zero		1


	//   ....[20]....
        /*0224*/ 	.word	0x00000710
        /*0228*/ 	.word	0x000000ff
        /*022c*/ 	.word	0x00000050
        /*0230*/ 	.short	0x0100
        /*0232*/ 	.byte	0x05
	.zero		1


	//   ....[21]....
        /*0234*/ 	.word	0x00000720
        /*0238*/ 	.word	0x000000ff
        /*023c*/ 	.word	0x00000200
        /*0240*/ 	.short	0x0100
        /*0242*/ 	.byte	0x05
	.zero		1


	//   ....[22]....
        /*0244*/ 	.word	0x00000730
        /*0248*/ 	.word	0x000000ff
        /*024c*/ 	.word	0x00000058
        /*0250*/ 	.short	0x0100
        /*0252*/ 	.byte	0x05
	.zero		1


	//   ....[23]....
        /*0254*/ 	.word	0x00000740
        /*0258*/ 	.word	0x000000ff
        /*025c*/ 	.word	0x00000208
        /*0260*/ 	.short	0x0100
        /*0262*/ 	.byte	0x05
	.zero		1


	//   ....[24]....
        /*0264*/ 	.word	0x00000750
        /*0268*/ 	.word	0x000000ff
        /*026c*/ 	.word	0x00000060
        /*0270*/ 	.short	0x0100
        /*0272*/ 	.byte	0x05
	.zero		1


	//   ....[25]....
        /*0274*/ 	.word	0x00000760
        /*0278*/ 	.word	0x000000ff
        /*027c*/ 	.word	0x00000210
        /*0280*/ 	.short	0x0100
        /*0282*/ 	.byte	0x05
	.zero		1


	//   ....[26]....
        /*0284*/ 	.word	0x00000770
        /*0288*/ 	.word	0x000000ff
        /*028c*/ 	.word	0x00000068
        /*0290*/ 	.short	0x0100
        /*0292*/ 	.byte	0x05
	.zero		1


	//   ....[27]....
        /*0294*/ 	.word	0x00000780
        /*0298*/ 	.word	0x000000ff
        /*029c*/ 	.word	0x00000218
        /*02a0*/ 	.short	0x0100
        /*02a2*/ 	.byte	0x05
	.zero		1


	//   ....[28]....
        /*02a4*/ 	.word	0x00000790
        /*02a8*/ 	.word	0x000000ff
        /*02ac*/ 	.word	0x00000070
        /*02b0*/ 	.short	0x0100
        /*02b2*/ 	.byte	0x05
	.zero		1


	//   ....[29]....
        /*02b4*/ 	.word	0x000007a0
        /*02b8*/ 	.word	0x000000ff
        /*02bc*/ 	.word	0x00000220
        /*02c0*/ 	.short	0x0100
        /*02c2*/ 	.byte	0x05
	.zero		1


	//   ....[30]....
        /*02c4*/ 	.word	0x000007b0
        /*02c8*/ 	.word	0x000000ff
        /*02cc*/ 	.word	0x00000078
        /*02d0*/ 	.short	0x0100
        /*02d2*/ 	.byte	0x05
	.zero		1


	//   ....[31]....
        /*02d4*/ 	.word	0x000007c0
        /*02d8*/ 	.word	0x000000ff
        /*02dc*/ 	.word	0x00000228
        /*02e0*/ 	.short	0x0100
        /*02e2*/ 	.byte	0x05
	.zero		1


	//   ....[32]....
        /*02e4*/ 	.word	0x000007d0
        /*02e8*/ 	.word	0x000000ff
        /*02ec*/ 	.word	0x00000080
        /*02f0*/ 	.short	0x0100
        /*02f2*/ 	.byte	0x05
	.zero		1


	//   ....[33]....
        /*02f4*/ 	.word	0x000007e0
        /*02f8*/ 	.word	0x000000ff
        /*02fc*/ 	.word	0x00000230
        /*0300*/ 	.short	0x0100
        /*0302*/ 	.byte	0x05
	.zero		1


	//   ....[34]....
        /*0304*/ 	.word	0x000007f0
        /*0308*/ 	.word	0x000000ff
        /*030c*/ 	.word	0x00000088
        /*0310*/ 	.short	0x0100
        /*0312*/ 	.byte	0x05
	.zero		1


	//   ....[35]....
        /*0314*/ 	.word	0x00000800
        /*0318*/ 	.word	0x000000ff
        /*031c*/ 	.word	0x00000238
        /*0320*/ 	.short	0x0100
        /*0322*/ 	.byte	0x05
	.zero		1


	//   ....[36]....
        /*0324*/ 	.word	0x00000810
        /*0328*/ 	.word	0x000000ff
        /*032c*/ 	.word	0x00000090
        /*0330*/ 	.short	0x0100
        /*0332*/ 	.byte	0x05
	.zero		1


	//   ....[37]....
        /*0334*/ 	.word	0x00000820
        /*0338*/ 	.word	0x000000ff
        /*033c*/ 	.word	0x00000240
        /*0340*/ 	.short	0x0100
        /*0342*/ 	.byte	0x05
	.zero		1


	//   ....[38]....
        /*0344*/ 	.word	0x00000830
        /*0348*/ 	.word	0x000000ff
        /*034c*/ 	.word	0x00000098
        /*0350*/ 	.short	0x0100
        /*0352*/ 	.byte	0x05
	.zero		1


	//   ....[39]....
        /*0354*/ 	.word	0x00000840
        /*0358*/ 	.word	0x000000ff
        /*035c*/ 	.word	0x00000248
        /*0360*/ 	.short	0x0100
        /*0362*/ 	.byte	0x05
	.zero		1


	//   ....[40]....
        /*0364*/ 	.word	0x00000850
        /*0368*/ 	.word	0x000000ff
        /*036c*/ 	.word	0x000000a0
        /*0370*/ 	.short	0x0100
        /*0372*/ 	.byte	0x05
	.zero		1


	//   ....[41]....
        /*0374*/ 	.word	0x00000860
        /*0378*/ 	.word	0x000000ff
        /*037c*/ 	.word	0x00000250
        /*0380*/ 	.short	0x0100
        /*0382*/ 	.byte	0x05
	.zero		1


	//   ....[42]....
        /*0384*/ 	.word	0x00000870
        /*0388*/ 	.word	0x000000ff
        /*038c*/ 	.word	0x000000a8
        /*0390*/ 	.short	0x0100
        /*0392*/ 	.byte	0x05
	.zero		1


	//   ....[43]....
        /*0394*/ 	.word	0x00000880
        /*0398*/ 	.word	0x000000ff
        /*039c*/ 	.word	0x00000258
        /*03a0*/ 	.short	0x0100
        /*03a2*/ 	.byte	0x05
	.zero		1


	//   ....[44]....
        /*03a4*/ 	.word	0x00000890
        /*03a8*/ 	.word	0x000000ff
        /*03ac*/ 	.word	0x000000b0
        /*03b0*/ 	.short	0x0100
        /*03b2*/ 	.byte	0x05
	.zero		1


	//   ....[45]....
        /*03b4*/ 	.word	0x000008a0
        /*03b8*/ 	.word	0x000000ff
        /*03bc*/ 	.word	0x00000260
        /*03c0*/ 	.short	0x0100
        /*03c2*/ 	.byte	0x05
	.zero		1


	//   ....[46]....
        /*03c4*/ 	.word	0x000008b0
        /*03c8*/ 	.word	0x000000ff
        /*03cc*/ 	.word	0x000000b8
        /*03d0*/ 	.short	0x0100
        /*03d2*/ 	.byte	0x05
	.zero		1


	//   ....[47]....
        /*03d4*/ 	.word	0x000008c0
        /*03d8*/ 	.word	0x000000ff
        /*03dc*/ 	.word	0x00000268
        /*03e0*/ 	.short	0x0100
        /*03e2*/ 	.byte	0x05
	.zero		1


	//   ....[48]....
        /*03e4*/ 	.word	0x000008d0
        /*03e8*/ 	.word	0x000000ff
        /*03ec*/ 	.word	0x000000c0
        /*03f0*/ 	.short	0x0100
        /*03f2*/ 	.byte	0x05
	.zero		1


	//   ....[49]....
        /*03f4*/ 	.word	0x000008e0
        /*03f8*/ 	.word	0x000000ff
        /*03fc*/ 	.word	0x00000270
        /*0400*/ 	.short	0x0100
        /*0402*/ 	.byte	0x05
	.zero		1


	//   ....[50]....
        /*0404*/ 	.word	0x000008f0
        /*0408*/ 	.word	0x000000ff
        /*040c*/ 	.word	0x000000c8
        /*0410*/ 	.short	0x0100
        /*0412*/ 	.byte	0x05
	.zero		1


	//   ....[51]....
        /*0414*/ 	.word	0x00000900
        /*0418*/ 	.word	0x000000ff
        /*041c*/ 	.word	0x00000278
        /*0420*/ 	.short	0x0100
        /*0422*/ 	.byte	0x05
	.zero		1


	//   ....[52]....
        /*0424*/ 	.word	0x00000910
        /*0428*/ 	.word	0x000000ff
        /*042c*/ 	.word	0x000000d0
        /*0430*/ 	.short	0x0100
        /*0432*/ 	.byte	0x05
	.zero		1


	//   ....[53]....
        /*0434*/ 	.word	0x00000920
        /*0438*/ 	.word	0x000000ff
        /*043c*/ 	.word	0x00000280
        /*0440*/ 	.short	0x0100
        /*0442*/ 	.byte	0x05
	.zero		1


	//   ....[54]....
        /*0444*/ 	.word	0x00000930
        /*0448*/ 	.word	0x000000ff
        /*044c*/ 	.word	0x000000d8
        /*0450*/ 	.short	0x0100
        /*0452*/ 	.byte	0x05
	.zero		1


	//   ....[55]....
        /*0454*/ 	.word	0x00000940
        /*0458*/ 	.word	0x000000ff
        /*045c*/ 	.word	0x00000288
        /*0460*/ 	.short	0x0100
        /*0462*/ 	.byte	0x05
	.zero		1


	//   ....[56]....
        /*0464*/ 	.word	0x00000950
        /*0468*/ 	.word	0x000000ff
        /*046c*/ 	.word	0x000000e0
        /*0470*/ 	.short	0x0100
        /*0472*/ 	.byte	0x05
	.zero		1


	//   ....[57]....
        /*0474*/ 	.word	0x00000960
        /*0478*/ 	.word	0x000000ff
        /*047c*/ 	.word	0x00000290
        /*0480*/ 	.short	0x0100
        /*0482*/ 	.byte	0x05
	.zero		1


	//   ....[58]....
        /*0484*/ 	.word	0x00000970
        /*0488*/ 	.word	0x000000ff
        /*048c*/ 	.word	0x000000e8
        /*0490*/ 	.short	0x0100
        /*0492*/ 	.byte	0x05
	.zero		1


	//   ....[59]....
        /*0494*/ 	.word	0x00000980
        /*0498*/ 	.word	0x000000ff
        /*049c*/ 	.word	0x00000298
        /*04a0*/ 	.short	0x0100
        /*04a2*/ 	.byte	0x05
	.zero		1


	//   ....[60]....
        /*04a4*/ 	.word	0x00000990
        /*04a8*/ 	.word	0x000000ff
        /*04ac*/ 	.word	0x000000f0
        /*04b0*/ 	.short	0x0100
        /*04b2*/ 	.byte	0x05
	.zero		1


	//   ....[61]....
        /*04b4*/ 	.word	0x000009a0
        /*04b8*/ 	.word	0x000000ff
        /*04bc*/ 	.word	0x000002a0
        /*04c0*/ 	.short	0x0100
        /*04c2*/ 	.byte	0x05
	.zero		1


	//   ....[62]....
        /*04c4*/ 	.word	0x000009b0
        /*04c8*/ 	.word	0x000000ff
        /*04cc*/ 	.word	0x000000f8
        /*04d0*/ 	.short	0x0100
        /*04d2*/ 	.byte	0x05
	.zero		1


	//   ....[63]....
        /*04d4*/ 	.word	0x000009c0
        /*04d8*/ 	.word	0x000000ff
        /*04dc*/ 	.word	0x000002a8
        /*04e0*/ 	.short	0x0100
        /*04e2*/ 	.byte	0x05
	.zero		1


	//   ....[64]....
        /*04e4*/ 	.word	0x000009d0
        /*04e8*/ 	.word	0x000000ff
        /*04ec*/ 	.word	0x00000100
        /*04f0*/ 	.short	0x0100
        /*04f2*/ 	.byte	0x05
	.zero		1


	//   ....[65]....
        /*04f4*/ 	.word	0x000009e0
        /*04f8*/ 	.word	0x000000ff
        /*04fc*/ 	.word	0x000002b0
        /*0500*/ 	.short	0x0100
        /*0502*/ 	.byte	0x05
	.zero		1


	//   ....[66]....
        /*0504*/ 	.word	0x000009f0
        /*0508*/ 	.word	0x000000ff
        /*050c*/ 	.word	0x00000108
        /*0510*/ 	.short	0x0100
        /*0512*/ 	.byte	0x05
	.zero		1


	//   ....[67]....
        /*0514*/ 	.word	0x00000a00
        /*0518*/ 	.word	0x000000ff
        /*051c*/ 	.word	0x000002b8
        /*0520*/ 	.short	0x0100
        /*0522*/ 	.byte	0x05
	.zero		1


	//   ....[68]....
        /*0524*/ 	.word	0x00000a10
        /*0528*/ 	.word	0x000000ff
        /*052c*/ 	.word	0x00000110
        /*0530*/ 	.short	0x0100
        /*0532*/ 	.byte	0x05
	.zero		1


	//   ....[69]....
        /*0534*/ 	.word	0x00000a20
        /*0538*/ 	.word	0x000000ff
        /*053c*/ 	.word	0x000002c0
        /*0540*/ 	.short	0x0100
        /*0542*/ 	.byte	0x05
	.zero		1


	//   ....[70]....
        /*0544*/ 	.word	0x00000a30
        /*0548*/ 	.word	0x000000ff
        /*054c*/ 	.word	0x00000118
        /*0550*/ 	.short	0x0100
        /*0552*/ 	.byte	0x05
	.zero		1


	//   ....[71]....
        /*0554*/ 	.word	0x00000a40
        /*0558*/ 	.word	0x000000ff
        /*055c*/ 	.word	0x000002c8
        /*0560*/ 	.short	0x0100
        /*0562*/ 	.byte	0x05
	.zero		1


	//   ....[72]....
        /*0564*/ 	.word	0x00000a50
        /*0568*/ 	.word	0x000000ff
        /*056c*/ 	.word	0x00000120
        /*0570*/ 	.short	0x0100
        /*0572*/ 	.byte	0x05
	.zero		1


	//   ....[73]....
        /*0574*/ 	.word	0x00000a60
        /*0578*/ 	.word	0x000000ff
        /*057c*/ 	.word	0x000002d0
        /*0580*/ 	.short	0x0100
        /*0582*/ 	.byte	0x05
	.zero		1


	//   ....[74]....
        /*0584*/ 	.word	0x00000a70
        /*0588*/ 	.word	0x000000ff
        /*058c*/ 	.word	0x00000128
        /*0590*/ 	.short	0x0100
        /*0592*/ 	.byte	0x05
	.zero		1


	//   ....[75]....
        /*0594*/ 	.word	0x00000a80
        /*0598*/ 	.word	0x000000ff
        /*059c*/ 	.word	0x000002d8
        /*05a0*/ 	.short	0x0100
        /*05a2*/ 	.byte	0x05
	.zero		1


	//   ....[76]....
        /*05a4*/ 	.word	0x00000a90
        /*05a8*/ 	.word	0x000000ff
        /*05ac*/ 	.word	0x00000130
        /*05b0*/ 	.short	0x0100
        /*05b2*/ 	.byte	0x05
	.zero		1


	//   ....[77]....
        /*05b4*/ 	.word	0x00000aa0
        /*05b8*/ 	.word	0x000000ff
        /*05bc*/ 	.word	0x000002e0
        /*05c0*/ 	.short	0x0100
        /*05c2*/ 	.byte	0x05
	.zero		1


	//   ....[78]....
        /*05c4*/ 	.word	0x00000ab0
        /*05c8*/ 	.word	0x000000ff
        /*05cc*/ 	.word	0x00000138
        /*05d0*/ 	.short	0x0100
        /*05d2*/ 	.byte	0x05
	.zero		1


	//   ....[79]....
        /*05d4*/ 	.word	0x00000ac0
        /*05d8*/ 	.word	0x000000ff
        /*05dc*/ 	.word	0x000002e8
        /*05e0*/ 	.short	0x0100
        /*05e2*/ 	.byte	0x05
	.zero		1


	//   ....[80]....
        /*05e4*/ 	.word	0x00000ad0
        /*05e8*/ 	.word	0x000000ff
        /*05ec*/ 	.word	0x00000140
        /*05f0*/ 	.short	0x0100
        /*05f2*/ 	.byte	0x05
	.zero		1


	//   ....[81]....
        /*05f4*/ 	.word	0x00000ae0
        /*05f8*/ 	.word	0x000000ff
        /*05fc*/ 	.word	0x000002f0
        /*0600*/ 	.short	0x0100
        /*0602*/ 	.byte	0x05
	.zero		1


	//   ....[82]....
        /*0604*/ 	.word	0x00000af0
        /*0608*/ 	.word	0x000000ff
        /*060c*/ 	.word	0x00000148
        /*0610*/ 	.short	0x0100
        /*0612*/ 	.byte	0x05
	.zero		1


	//   ....[83]....
        /*0614*/ 	.word	0x00000b00
        /*0618*/ 	.word	0x000000ff
        /*061c*/ 	.word	0x000002f8
        /*0620*/ 	.short	0x0100
        /*0622*/ 	.byte	0x05
	.zero		1


	//   ....[84]....
        /*0624*/ 	.word	0x00000b10
        /*0628*/ 	.word	0x000000ff
        /*062c*/ 	.word	0x00000150
        /*0630*/ 	.short	0x0100
        /*0632*/ 	.byte	0x05
	.zero		1


	//   ....[85]....
        /*0634*/ 	.word	0x00000b20
        /*0638*/ 	.word	0x000000ff
        /*063c*/ 	.word	0x00000300
        /*0640*/ 	.short	0x0100
        /*0642*/ 	.byte	0x05
	.zero		1


	//   ....[86]....
        /*0644*/ 	.word	0x00000b30
        /*0648*/ 	.word	0x000000ff
        /*064c*/ 	.word	0x00000158
        /*0650*/ 	.short	0x0100
        /*0652*/ 	.byte	0x05
	.zero		1


	//   ....[87]....
        /*0654*/ 	.word	0x00000b40
        /*0658*/ 	.word	0x000000ff
        /*065c*/ 	.word	0x00000308
        /*0660*/ 	.short	0x0100
        /*0662*/ 	.byte	0x05
	.zero		1


	//   ....[88]....
        /*0664*/ 	.word	0x00000b50
        /*0668*/ 	.word	0x000000ff
        /*066c*/ 	.word	0x00000160
        /*0670*/ 	.short	0x0100
        /*0672*/ 	.byte	0x05
	.zero		1


	//   ....[89]....
        /*0674*/ 	.word	0x00000b60
        /*0678*/ 	.word	0x000000ff
        /*067c*/ 	.word	0x00000310
        /*0680*/ 	.short	0x0100
        /*0682*/ 	.byte	0x05
	.zero		1


	//   ....[90]....
        /*0684*/ 	.word	0x00000b70
        /*0688*/ 	.word	0x000000ff
        /*068c*/ 	.word	0x00000168
        /*0690*/ 	.short	0x0100
        /*0692*/ 	.byte	0x05
	.zero		1


	//   ....[91]....
        /*0694*/ 	.word	0x00000b80
        /*0698*/ 	.word	0x000000ff
        /*069c*/ 	.word	0x00000318
        /*06a0*/ 	.short	0x0100
        /*06a2*/ 	.byte	0x05
	.zero		1


	//   ....[92]....
        /*06a4*/ 	.word	0x00000b90
        /*06a8*/ 	.word	0x000000ff
        /*06ac*/ 	.word	0x00000170
        /*06b0*/ 	.short	0x0100
        /*06b2*/ 	.byte	0x05
	.zero		1


	//   ....[93]....
        /*06b4*/ 	.word	0x00000ba0
        /*06b8*/ 	.word	0x000000ff
        /*06bc*/ 	.word	0x00000320
        /*06c0*/ 	.short	0x0100
        /*06c2*/ 	.byte	0x05
	.zero		1


	//   ....[94]....
        /*06c4*/ 	.word	0x00000bb0
        /*06c8*/ 	.word	0x000000ff
        /*06cc*/ 	.word	0x00000178
        /*06d0*/ 	.short	0x0100
        /*06d2*/ 	.byte	0x05
	.zero		1


	//   ....[95]....
        /*06d4*/ 	.word	0x00000bc0
        /*06d8*/ 	.word	0x000000ff
        /*06dc*/ 	.word	0x00000328
        /*06e0*/ 	.short	0x0100
        /*06e2*/ 	.byte	0x05
	.zero		1


	//   ....[96]....
        /*06e4*/ 	.word	0x00000bd0
        /*06e8*/ 	.word	0x000000ff
        /*06ec*/ 	.word	0x00000180
        /*06f0*/ 	.short	0x0100
        /*06f2*/ 	.byte	0x05
	.zero		1


	//   ....[97]....
        /*06f4*/ 	.word	0x00000be0
        /*06f8*/ 	.word	0x000000ff
        /*06fc*/ 	.word	0x00000330
        /*0700*/ 	.short	0x0100
        /*0702*/ 	.byte	0x05
	.zero		1


	//   ....[98]....
        /*0704*/ 	.word	0x00000bf0
        /*0708*/ 	.word	0x000000ff
        /*070c*/ 	.word	0x00000188
        /*0710*/ 	.short	0x0100
        /*0712*/ 	.byte	0x05
	.zero		1


	//   ....[99]....
        /*0714*/ 	.word	0x00000c00
        /*0718*/ 	.word	0x000000ff
        /*071c*/ 	.word	0x00000338
        /*0720*/ 	.short	0x0100
        /*0722*/ 	.byte	0x05
	.zero		1


	//   ....[100]....
        /*0724*/ 	.word	0x00000c10
        /*0728*/ 	.word	0x000000ff
        /*072c*/ 	.word	0x00000190
        /*0730*/ 	.short	0x0100
        /*0732*/ 	.byte	0x05
	.zero		1


	//   ....[101]....
        /*0734*/ 	.word	0x00000c20
        /*0738*/ 	.word	0x000000ff
        /*073c*/ 	.word	0x00000340
        /*0740*/ 	.short	0x0100
        /*0742*/ 	.byte	0x05
	.zero		1


	//   ....[102]....
        /*0744*/ 	.word	0x00000c30
        /*0748*/ 	.word	0x000000ff
        /*074c*/ 	.word	0x00000198
        /*0750*/ 	.short	0x0100
        /*0752*/ 	.byte	0x05
	.zero		1


	//   ....[103]....
        /*0754*/ 	.word	0x00000c40
        /*0758*/ 	.word	0x000000ff
        /*075c*/ 	.word	0x00000348
        /*0760*/ 	.short	0x0100
        /*0762*/ 	.byte	0x05
	.zero		1


	//   ....[104]....
        /*0764*/ 	.word	0x00000c50
        /*0768*/ 	.word	0x000000ff
        /*076c*/ 	.word	0x000001a0
        /*0770*/ 	.short	0x0100
        /*0772*/ 	.byte	0x05
	.zero		1


	//   ....[105]....
        /*0774*/ 	.word	0x00000c60
        /*0778*/ 	.word	0x000000ff
        /*077c*/ 	.word	0x00000350
        /*0780*/ 	.short	0x0100
        /*0782*/ 	.byte	0x05
	.zero		1


	//   ....[106]....
        /*0784*/ 	.word	0x00000c70
        /*0788*/ 	.word	0x000000ff
        /*078c*/ 	.word	0x000001a8
        /*0790*/ 	.short	0x0100
        /*0792*/ 	.byte	0x05
	.zero		1


	//   ....[107]....
        /*0794*/ 	.word	0x00000c80
        /*0798*/ 	.word	0x000000ff
        /*079c*/ 	.word	0x00000358
        /*07a0*/ 	.short	0x0100
        /*07a2*/ 	.byte	0x05
	.zero		1


	//   ....[108]....
        /*07a4*/ 	.word	0x00000dc0
        /*07a8*/ 	.word	0x000000ff
        /*07ac*/ 	.word	0x00000360
        /*07b0*/ 	.short	0x0100
        /*07b2*/ 	.byte	0x06
	.zero		1


	//   ....[109]....
        /*07b4*/ 	.word	0x00000dd0
        /*07b8*/ 	.word	0x000000ff
        /*07bc*/ 	.word	0x00000368
        /*07c0*/ 	.short	0x0100
        /*07c2*/ 	.byte	0x06
	.zero		1


	//   ....[110]....
        /*07c4*/ 	.word	0x00000ec0
        /*07c8*/ 	.word	0x000000ff
        /*07cc*/ 	.word	0x00000370
        /*07d0*/ 	.short	0x0100
        /*07d2*/ 	.byte	0x05
	.zero		1


	//   ....[111]....
        /*07d4*/ 	.word	0x00000ed0
        /*07d8*/ 	.word	0x000000ff
        /*07dc*/ 	.word	0x00000378
        /*07e0*/ 	.short	0x0100
        /*07e2*/ 	.byte	0x05
	.zero		1


	//   ....[112]....
        /*07e4*/ 	.word	0x00001010
        /*07e8*/ 	.word	0x000000ff
        /*07ec*/ 	.word	0x00000380
        /*07f0*/ 	.short	0x0100
        /*07f2*/ 	.byte	0x05
	.zero		1


	//   ....[113]....
        /*07f4*/ 	.word	0x00001020
        /*07f8*/ 	.word	0x000000ff
        /*07fc*/ 	.word	0x00000390
        /*0800*/ 	.short	0x0100
        /*0802*/ 	.byte	0x05
	.zero		1


	//   ....[114]....
        /*0804*/ 	.word	0x00001030
        /*0808*/ 	.word	0x000000ff
        /*080c*/ 	.word	0x00000388
        /*0810*/ 	.short	0x0100
        /*0812*/ 	.byte	0x05
	.zero		1


	//   ....[115]....
        /*0814*/ 	.word	0x00001040
        /*0818*/ 	.word	0x000000ff
        /*081c*/ 	.word	0x00000398
        /*0820*/ 	.short	0x0100
        /*0822*/ 	.byte	0x05
	.zero		1


	//   ....[116]....
        /*0824*/ 	.word	0x00001170
        /*0828*/ 	.word	0x000000ff
        /*082c*/ 	.word	0x000003a0
        /*0830*/ 	.short	0x0100
        /*0832*/ 	.byte	0x06
	.zero		1


	//   ....[117]....
        /*0834*/ 	.word	0x00001180
        /*0838*/ 	.word	0x000000ff
        /*083c*/ 	.word	0x000003c0
        /*0840*/ 	.short	0x0100
        /*0842*/ 	.byte	0x06
	.zero		1


	//   ....[118]....
        /*0844*/ 	.word	0x00001190
        /*0848*/ 	.word	0x000000ff
        /*084c*/ 	.word	0x000003a8
        /*0850*/ 	.short	0x0100
        /*0852*/ 	.byte	0x06
	.zero		1


	//   ....[119]....
        /*0854*/ 	.word	0x000011a0
        /*0858*/ 	.word	0x000000ff
        /*085c*/ 	.word	0x000003c8
        /*0860*/ 	.short	0x0100
        /*0862*/ 	.byte	0x06
	.zero		1


	//   ....[120]....
        /*0864*/ 	.word	0x000011b0
        /*0868*/ 	.word	0x000000ff
        /*086c*/ 	.word	0x000003b0
        /*0870*/ 	.short	0x0100
        /*0872*/ 	.byte	0x06
	.zero		1


	//   ....[121]....
        /*0874*/ 	.word	0x000011c0
        /*0878*/ 	.word	0x000000ff
        /*087c*/ 	.word	0x000003d0
        /*0880*/ 	.short	0x0100
        /*0882*/ 	.byte	0x06
	.zero		1


	//   ....[122]....
        /*0884*/ 	.word	0x000011d0
        /*0888*/ 	.word	0x000000ff
        /*088c*/ 	.word	0x000003b8
        /*0890*/ 	.short	0x0100
        /*0892*/ 	.byte	0x06
	.zero		1


	//   ....[123]....
        /*0894*/ 	.word	0x000011e0
        /*0898*/ 	.word	0x000000ff
        /*089c*/ 	.word	0x000003d8
        /*08a0*/ 	.short	0x0100
        /*08a2*/ 	.byte	0x06
	.zero		1


	//   ....[124]....
        /*08a4*/ 	.word	0x000012d0
        /*08a8*/ 	.word	0x000000ff
        /*08ac*/ 	.word	0x000003e0
        /*08b0*/ 	.short	0x0100
        /*08b2*/ 	.byte	0x05
	.zero		1


	//   ....[125]....
        /*08b4*/ 	.word	0x000012e0
        /*08b8*/ 	.word	0x000000ff
        /*08bc*/ 	.word	0x000003f0
        /*08c0*/ 	.short	0x0100
        /*08c2*/ 	.byte	0x05
	.zero		1


	//   ....[126]....
        /*08c4*/ 	.word	0x000012f0
        /*08c8*/ 	.word	0x000000ff
        /*08cc*/ 	.word	0x000003e8
        /*08d0*/ 	.short	0x0100
        /*08d2*/ 	.byte	0x05
	.zero		1


	//   ....[127]....
        /*08d4*/ 	.word	0x00001300
        /*08d8*/ 	.word	0x000000ff
        /*08dc*/ 	.word	0x000003f8
        /*08e0*/ 	.short	0x0100
        /*08e2*/ 	.byte	0x05
	.zero		1


	//   ....[128]....
        /*08e4*/ 	.word	0x00001bd0
        /*08e8*/ 	.word	0x00000003
        /*08ec*/ 	.word	0x000003f0
        /*08f0*/ 	.short	0x010a
        /*08f2*/ 	.byte	0xff
	.zero		1


	//   ....[129]....
        /*08f4*/ 	.word	0x00001c00
        /*08f8*/ 	.word	0x00000003
        /*08fc*/ 	.word	0x000003e0
        /*0900*/ 	.short	0x0101
        /*0902*/ 	.byte	0xff
	.zero		1


	//   ....[130]....
        /*0904*/ 	.word	0x00001cd0
        /*0908*/ 	.word	0x000000ff
        /*090c*/ 	.word	0x000001b0
        /*0910*/ 	.short	0x010a
        /*0912*/ 	.byte	0x08
	.zero		1


	//   ....[131]....
        /*0914*/ 	.word	0x00001d70
        /*0918*/ 	.word	0x000000ff
        /*091c*/ 	.word	0x000001b0
        /*0920*/ 	.short	0x010a
        /*0922*/ 	.byte	0x21
	.zero		1


	//   ....[132]....
        /*0924*/ 	.word	0x00001ed0
        /*0928*/ 	.word	0x000000ff
        /*092c*/ 	.word	0x000001b0
        /*0930*/ 	.short	0x010a
        /*0932*/ 	.byte	0x08
	.zero		1


	//   ....[133]....
        /*0934*/ 	.word	0x00001fc0
        /*0938*/ 	.word	0x000000ff
        /*093c*/ 	.word	0x00000378
        /*0940*/ 	.short	0x0101
        /*0942*/ 	.byte	0x04
	.zero		1


	//   ....[134]....
        /*0944*/ 	.word	0x00001fe0
        /*0948*/ 	.word	0x000000ff
        /*094c*/ 	.word	0x000001b0
        /*0950*/ 	.short	0x010a
        /*0952*/ 	.byte	0x08
	.zero		1


	//   ....[135]....
        /*0954*/ 	.word	0x00002060
        /*0958*/ 	.word	0x000000ff
        /*095c*/ 	.word	0x000001b0
        /*0960*/ 	.short	0x010a
        /*0962*/ 	.byte	0x11
	.zero		1


	//   ....[136]....
        /*0964*/ 	.word	0x000021c0
        /*0968*/ 	.word	0x000000ff
        /*096c*/ 	.word	0x000001b0
        /*0970*/ 	.short	0x010a
        /*0972*/ 	.byte	0x08
	.zero		1


	//   ....[137]....
        /*0974*/ 	.word	0x000022e0
        /*0978*/ 	.word	0x00000002
        /*097c*/ 	.word	0x00000380
        /*0980*/ 	.short	0x010a
        /*0982*/ 	.byte	0xff
	.zero		1


	//   ....[138]....
        /*0984*/ 	.word	0x000023a0
        /*0988*/ 	.word	0x00000002
        /*098c*/ 	.word	0x00000000
        /*0990*/ 	.short	0x0101
        /*0992*/ 	.byte	0xff
	.zero		1


	//   ....[139]....
        /*0994*/ 	.word	0x00002900
        /*0998*/ 	.word	0x000000ff
        /*099c*/ 	.word	0x00000000
        /*09a0*/ 	.short	0x010a
        /*09a2*/ 	.byte	0x05
	.zero		1


	//   ....[140]....
        /*09a4*/ 	.word	0x00002990
        /*09a8*/ 	.word	0x000000ff
        /*09ac*/ 	.word	0x00000000
        /*09b0*/ 	.short	0x010a
        /*09b2*/ 	.byte	0x05
	.zero		1


	//   ....[141]....
        /*09b4*/ 	.word	0x00002a20
        /*09b8*/ 	.word	0x000000ff
        /*09bc*/ 	.word	0x00000000
        /*09c0*/ 	.short	0x010a
        /*09c2*/ 	.byte	0x05
	.zero		1


	//   ....[142]....
        /*09c4*/ 	.word	0x00002ab0
        /*09c8*/ 	.word	0x000000ff
        /*09cc*/ 	.word	0x00000000
        /*09d0*/ 	.short	0x010a
        /*09d2*/ 	.byte	0x05
	.zero		1


	//   ....[143]....
        /*09d4*/ 	.word	0x00002b40
        /*09d8*/ 	.word	0x000000ff
        /*09dc*/ 	.word	0x00000000
        /*09e0*/ 	.short	0x010a
        /*09e2*/ 	.byte	0x05
	.zero		1


	//   ....[144]....
        /*09e4*/ 	.word	0x00002bd0
        /*09e8*/ 	.word	0x000000ff
        /*09ec*/ 	.word	0x00000000
        /*09f0*/ 	.short	0x010a
        /*09f2*/ 	.byte	0x05
	.zero		1


	//   ....[145]....
        /*09f4*/ 	.word	0x00002c60
        /*09f8*/ 	.word	0x000000ff
        /*09fc*/ 	.word	0x00000000
        /*0a00*/ 	.short	0x010a
        /*0a02*/ 	.byte	0x05
	.zero		1


	//   ....[146]....
        /*0a04*/ 	.word	0x00002cf0
        /*0a08*/ 	.word	0x000000ff
        /*0a0c*/ 	.word	0x00000000
        /*0a10*/ 	.short	0x010a
        /*0a12*/ 	.byte	0x05
	.zero		1


	//   ....[147]....
        /*0a14*/ 	.word	0x00002d80
        /*0a18*/ 	.word	0x000000ff
        /*0a1c*/ 	.word	0x00000000
        /*0a20*/ 	.short	0x010a
        /*0a22*/ 	.byte	0x05
	.zero		1


	//   ....[148]....
        /*0a24*/ 	.word	0x00002e10
        /*0a28*/ 	.word	0x000000ff
        /*0a2c*/ 	.word	0x00000000
        /*0a30*/ 	.short	0x010a
        /*0a32*/ 	.byte	0x05
	.zero		1


	//   ....[149]....
        /*0a34*/ 	.word	0x00002ea0
        /*0a38*/ 	.word	0x000000ff
        /*0a3c*/ 	.word	0x00000000
        /*0a40*/ 	.short	0x010a
        /*0a42*/ 	.byte	0x05
	.zero		1


	//   ....[150]....
        /*0a44*/ 	.word	0x00002f30
        /*0a48*/ 	.word	0x000000ff
        /*0a4c*/ 	.word	0x00000000
        /*0a50*/ 	.short	0x010a
        /*0a52*/ 	.byte	0x05
	.zero		1


	//   ....[151]....
        /*0a54*/ 	.word	0x00002fc0
        /*0a58*/ 	.word	0x000000ff
        /*0a5c*/ 	.word	0x00000000
        /*0a60*/ 	.short	0x010a
        /*0a62*/ 	.byte	0x05
	.zero		1


	//   ....[152]....
        /*0a64*/ 	.word	0x00003050
        /*0a68*/ 	.word	0x000000ff
        /*0a6c*/ 	.word	0x00000000
        /*0a70*/ 	.short	0x010a
        /*0a72*/ 	.byte	0x05
	.zero		1


	//   ....[153]....
        /*0a74*/ 	.word	0x000030e0
        /*0a78*/ 	.word	0x000000ff
        /*0a7c*/ 	.word	0x00000000
        /*0a80*/ 	.short	0x010a
        /*0a82*/ 	.byte	0x05
	.zero		1


	//   ....[154]....
        /*0a84*/ 	.word	0x00003170
        /*0a88*/ 	.word	0x000000ff
        /*0a8c*/ 	.word	0x00000000
        /*0a90*/ 	.short	0x010a
        /*0a92*/ 	.byte	0x05
	.zero		1


	//   ....[155]....
        /*0a94*/ 	.word	0x00003200
        /*0a98*/ 	.word	0x000000ff
        /*0a9c*/ 	.word	0x00000000
        /*0aa0*/ 	.short	0x010a
        /*0aa2*/ 	.byte	0x05
	.zero		1


	//   ....[156]....
        /*0aa4*/ 	.word	0x00003290
        /*0aa8*/ 	.word	0x000000ff
        /*0aac*/ 	.word	0x00000000
        /*0ab0*/ 	.short	0x010a
        /*0ab2*/ 	.byte	0x05
	.zero		1


	//   ....[157]....
        /*0ab4*/ 	.word	0x00003320
        /*0ab8*/ 	.word	0x000000ff
        /*0abc*/ 	.word	0x00000000
        /*0ac0*/ 	.short	0x010a
        /*0ac2*/ 	.byte	0x05
	.zero		1


	//   ....[158]....
        /*0ac4*/ 	.word	0x000033b0
        /*0ac8*/ 	.word	0x000000ff
        /*0acc*/ 	.word	0x00000000
        /*0ad0*/ 	.short	0x010a
        /*0ad2*/ 	.byte	0x05
	.zero		1


	//   ....[159]....
        /*0ad4*/ 	.word	0x00003440
        /*0ad8*/ 	.word	0x000000ff
        /*0adc*/ 	.word	0x00000000
        /*0ae0*/ 	.short	0x010a
        /*0ae2*/ 	.byte	0x05
	.zero		1


	//   ....[160]....
        /*0ae4*/ 	.word	0x000034d0
        /*0ae8*/ 	.word	0x000000ff
        /*0aec*/ 	.word	0x00000000
        /*0af0*/ 	.short	0x010a
        /*0af2*/ 	.byte	0x05
	.zero		1


	//   ....[161]....
        /*0af4*/ 	.word	0x00003560
        /*0af8*/ 	.word	0x000000ff
        /*0afc*/ 	.word	0x00000000
        /*0b00*/ 	.short	0x010a
        /*0b02*/ 	.byte	0x05
	.zero		1


	//   ....[162]....
        /*0b04*/ 	.word	0x000035f0
        /*0b08*/ 	.word	0x000000ff
        /*0b0c*/ 	.word	0x00000000
        /*0b10*/ 	.short	0x010a
        /*0b12*/ 	.byte	0x05
	.zero		1


	//   ....[163]....
        /*0b14*/ 	.word	0x00003680
        /*0b18*/ 	.word	0x000000ff
        /*0b1c*/ 	.word	0x00000000
        /*0b20*/ 	.short	0x010a
        /*0b22*/ 	.byte	0x05
	.zero		1


	//   ....[164]....
        /*0b24*/ 	.word	0x00003710
        /*0b28*/ 	.word	0x000000ff
        /*0b2c*/ 	.word	0x00000000
        /*0b30*/ 	.short	0x010a
        /*0b32*/ 	.byte	0x05
	.zero		1


	//   ....[165]....
        /*0b34*/ 	.word	0x000037a0
        /*0b38*/ 	.word	0x000000ff
        /*0b3c*/ 	.word	0x00000000
        /*0b40*/ 	.short	0x010a
        /*0b42*/ 	.byte	0x05
	.zero		1


	//   ....[166]....
        /*0b44*/ 	.word	0x00003830
        /*0b48*/ 	.word	0x000000ff
        /*0b4c*/ 	.word	0x00000000
        /*0b50*/ 	.short	0x010a
        /*0b52*/ 	.byte	0x05
	.zero		1


	//   ....[167]....
        /*0b54*/ 	.word	0x000038c0
        /*0b58*/ 	.word	0x000000ff
        /*0b5c*/ 	.word	0x00000000
        /*0b60*/ 	.short	0x010a
        /*0b62*/ 	.byte	0x05
	.zero		1


	//   ....[168]....
        /*0b64*/ 	.word	0x00003950
        /*0b68*/ 	.word	0x000000ff
        /*0b6c*/ 	.word	0x00000000
        /*0b70*/ 	.short	0x010a
        /*0b72*/ 	.byte	0x05
	.zero		1


	//   ....[169]....
        /*0b74*/ 	.word	0x000039e0
        /*0b78*/ 	.word	0x000000ff
        /*0b7c*/ 	.word	0x00000000
        /*0b80*/ 	.short	0x010a
        /*0b82*/ 	.byte	0x05
	.zero		1


	//   ....[170]....
        /*0b84*/ 	.word	0x00003a70
        /*0b88*/ 	.word	0x000000ff
        /*0b8c*/ 	.word	0x00000000
        /*0b90*/ 	.short	0x010a
        /*0b92*/ 	.byte	0x05
	.zero		1


	//   ....[171]....
        /*0b94*/ 	.word	0x00003b00
        /*0b98*/ 	.word	0x000000ff
        /*0b9c*/ 	.word	0x00000000
        /*0ba0*/ 	.short	0x010a
        /*0ba2*/ 	.byte	0x05
	.zero		1


	//   ....[172]....
        /*0ba4*/ 	.word	0x00003b90
        /*0ba8*/ 	.word	0x000000ff
        /*0bac*/ 	.word	0x00000000
        /*0bb0*/ 	.short	0x010a
        /*0bb2*/ 	.byte	0x05
	.zero		1


	//   ....[173]....
        /*0bb4*/ 	.word	0x00003c20
        /*0bb8*/ 	.word	0x000000ff
        /*0bbc*/ 	.word	0x00000000
        /*0bc0*/ 	.short	0x010a
        /*0bc2*/ 	.byte	0x05
	.zero		1


	//   ....[174]....
        /*0bc4*/ 	.word	0x00003cb0
        /*0bc8*/ 	.word	0x000000ff
        /*0bcc*/ 	.word	0x00000000
        /*0bd0*/ 	.short	0x010a
        /*0bd2*/ 	.byte	0x05
	.zero		1


	//   ....[175]....
        /*0bd4*/ 	.word	0x00003d40
        /*0bd8*/ 	.word	0x000000ff
        /*0bdc*/ 	.word	0x00000000
        /*0be0*/ 	.short	0x010a
        /*0be2*/ 	.byte	0x05
	.zero		1


	//   ....[176]....
        /*0be4*/ 	.word	0x00003dd0
        /*0be8*/ 	.word	0x000000ff
        /*0bec*/ 	.word	0x00000000
        /*0bf0*/ 	.short	0x010a
        /*0bf2*/ 	.byte	0x05
	.zero		1


	//   ....[177]....
        /*0bf4*/ 	.word	0x00003e60
        /*0bf8*/ 	.word	0x000000ff
        /*0bfc*/ 	.word	0x00000000
        /*0c00*/ 	.short	0x010a
        /*0c02*/ 	.byte	0x05
	.zero		1


	//   ....[178]....
        /*0c04*/ 	.word	0x00003ef0
        /*0c08*/ 	.word	0x000000ff
        /*0c0c*/ 	.word	0x00000000
        /*0c10*/ 	.short	0x010a
        /*0c12*/ 	.byte	0x05
	.zero		1


	//   ....[179]....
        /*0c14*/ 	.word	0x00003f80
        /*0c18*/ 	.word	0x000000ff
        /*0c1c*/ 	.word	0x00000000
        /*0c20*/ 	.short	0x010a
        /*0c22*/ 	.byte	0x05
	.zero		1


	//   ....[180]....
        /*0c24*/ 	.word	0x00004010
        /*0c28*/ 	.word	0x000000ff
        /*0c2c*/ 	.word	0x00000000
        /*0c30*/ 	.short	0x010a
        /*0c32*/ 	.byte	0x05
	.zero		1


	//   ....[181]....
        /*0c34*/ 	.word	0x000040a0
        /*0c38*/ 	.word	0x000000ff
        /*0c3c*/ 	.word	0x00000000
        /*0c40*/ 	.short	0x010a
        /*0c42*/ 	.byte	0x05
	.zero		1


	//   ....[182]....
        /*0c44*/ 	.word	0x00004130
        /*0c48*/ 	.word	0x000000ff
        /*0c4c*/ 	.word	0x00000000
        /*0c50*/ 	.short	0x010a
        /*0c52*/ 	.byte	0x05
	.zero		1


	//   ....[183]....
        /*0c54*/ 	.word	0x000041c0
        /*0c58*/ 	.word	0x000000ff
        /*0c5c*/ 	.word	0x00000000
        /*0c60*/ 	.short	0x010a
        /*0c62*/ 	.byte	0x05
	.zero		1


	//   ....[184]....
        /*0c64*/ 	.word	0x00004250
        /*0c68*/ 	.word	0x000000ff
        /*0c6c*/ 	.word	0x00000000
        /*0c70*/ 	.short	0x010a
        /*0c72*/ 	.byte	0x05
	.zero		1


	//   ....[185]....
        /*0c74*/ 	.word	0x000042e0
        /*0c78*/ 	.word	0x000000ff
        /*0c7c*/ 	.word	0x00000000
        /*0c80*/ 	.short	0x010a
        /*0c82*/ 	.byte	0x05
	.zero		1


	//   ....[186]....
        /*0c84*/ 	.word	0x00004370
        /*0c88*/ 	.word	0x000000ff
        /*0c8c*/ 	.word	0x00000000
        /*0c90*/ 	.short	0x010a
        /*0c92*/ 	.byte	0x05
	.zero		1


	//   ....[187]....
        /*0c94*/ 	.word	0x00004400
        /*0c98*/ 	.word	0x000000ff
        /*0c9c*/ 	.word	0x00000000
        /*0ca0*/ 	.short	0x010a
        /*0ca2*/ 	.byte	0x05
	.zero		1


	//   ....[188]....
        /*0ca4*/ 	.word	0x00004490
        /*0ca8*/ 	.word	0x000000ff
        /*0cac*/ 	.word	0x00000000
        /*0cb0*/ 	.short	0x010a
        /*0cb2*/ 	.byte	0x05
	.zero		1


	//   ....[189]....
        /*0cb4*/ 	.word	0x00004520
        /*0cb8*/ 	.word	0x000000ff
        /*0cbc*/ 	.word	0x00000000
        /*0cc0*/ 	.short	0x010a
        /*0cc2*/ 	.byte	0x05
	.zero		1


	//   ....[190]....
        /*0cc4*/ 	.word	0x000045b0
        /*0cc8*/ 	.word	0x000000ff
        /*0ccc*/ 	.word	0x00000000
        /*0cd0*/ 	.short	0x010a
        /*0cd2*/ 	.byte	0x05
	.zero		1


	//   ....[191]....
        /*0cd4*/ 	.word	0x00004640
        /*0cd8*/ 	.word	0x000000ff
        /*0cdc*/ 	.word	0x00000000
        /*0ce0*/ 	.short	0x010a
        /*0ce2*/ 	.byte	0x05
	.zero		1


	//   ....[192]....
        /*0ce4*/ 	.word	0x000046e0
        /*0ce8*/ 	.word	0x00000000
        /*0cec*/ 	.word	0x00000000
        /*0cf0*/ 	.short	0x010a
        /*0cf2*/ 	.byte	0xff
	.zero		1


	//   ....[193]....
        /*0cf4*/ 	.word	0x00004800
        /*0cf8*/ 	.word	0x00000000
        /*0cfc*/ 	.word	0x000003e0
        /*0d00*/ 	.short	0x010a
        /*0d02*/ 	.byte	0xff
	.zero		1


	//   ....[194]....
        /*0d04*/ 	.word	0x00004860
        /*0d08*/ 	.word	0x00000004
        /*0d0c*/ 	.word	0x00000000
        /*0d10*/ 	.short	0x0101
        /*0d12*/ 	.byte	0xff
	.zero		1


	//   ....[195]....
        /*0d14*/ 	.word	0x00004880
        /*0d18*/ 	.word	0x000000ff
        /*0d1c*/ 	.word	0x00000390
        /*0d20*/ 	.short	0x010a
        /*0d22*/ 	.byte	0x05
	.zero		1


	//   ....[196]....
        /*0d24*/ 	.word	0x000049a0
        /*0d28*/ 	.word	0x00000000
        /*0d2c*/ 	.word	0x00000380
        /*0d30*/ 	.short	0x010a
        /*0d32*/ 	.byte	0xff
	.zero		1


	//   ....[197]....
        /*0d34*/ 	.word	0x00004ab0
        /*0d38*/ 	.word	0x00000000
        /*0d3c*/ 	.word	0x00000000
        /*0d40*/ 	.short	0x0101
        /*0d42*/ 	.byte	0xff
	.zero		1


	//   ....[198]....
        /*0d44*/ 	.word	0x00004b40
        /*0d48*/ 	.word	0x000000ff
        /*0d4c*/ 	.word	0x00000390
        /*0d50*/ 	.short	0x0106
        /*0d52*/ 	.byte	0x05
	.zero		1


	//   ....[199]....
        /*0d54*/ 	.word	0x00004b60
        /*0d58*/ 	.word	0x000000ff
        /*0d5c*/ 	.word	0x00000390
        /*0d60*/ 	.short	0x010a
        /*0d62*/ 	.byte	0x05
	.zero		1


	//   ....[200]....
        /*0d64*/ 	.word	0x00004bf0
        /*0d68*/ 	.word	0x000000ff
        /*0d6c*/ 	.word	0x00000390
        /*0d70*/ 	.short	0x0106
        /*0d72*/ 	.byte	0x04
	.zero		1


	//   ....[201]....
        /*0d74*/ 	.word	0x00004c30
        /*0d78*/ 	.word	0x00000000
        /*0d7c*/ 	.word	0x00000390
        /*0d80*/ 	.short	0x010a
        /*0d82*/ 	.byte	0xff
	.zero		1


	//   ....[202]....
        /*0d84*/ 	.word	0x00005110
        /*0d88*/ 	.word	0x00000000
        /*0d8c*/ 	.word	0x00000380
        /*0d90*/ 	.short	0x010a
        /*0d92*/ 	.byte	0xff
	.zero		1


	//   ....[203]....
        /*0d94*/ 	.word	0x00005210
        /*0d98*/ 	.word	0x00000003
        /*0d9c*/ 	.word	0x00000000
        /*0da0*/ 	.short	0x0101
        /*0da2*/ 	.byte	0xff
	.zero		1


	//   ....[204]....
        /*0da4*/ 	.word	0x00005220
        /*0da8*/ 	.word	0x000000ff
        /*0dac*/ 	.word	0x00000000
        /*0db0*/ 	.short	0x010a
        /*0db2*/ 	.byte	0x04
	.zero		1


	//   ....[205]....
        /*0db4*/ 	.word	0x00005240
        /*0db8*/ 	.word	0x000000ff
        /*0dbc*/ 	.word	0x000003c0
        /*0dc0*/ 	.short	0x010a
        /*0dc2*/ 	.byte	0x09
	.zero		1


	//   ....[206]....
        /*0dc4*/ 	.word	0x00005380
        /*0dc8*/ 	.word	0x000000ff
        /*0dcc*/ 	.word	0x00000000
        /*0dd0*/ 	.short	0x010a
        /*0dd2*/ 	.byte	0x07
	.zero		1


	//   ....[207]....
        /*0dd4*/ 	.word	0x000054b0
        /*0dd8*/ 	.word	0x000000ff
        /*0ddc*/ 	.word	0x00000000
        /*0de0*/ 	.short	0x010a
        /*0de2*/ 	.byte	0x04
	.zero		1


	//   ....[208]....
        /*0de4*/ 	.word	0x00005660
        /*0de8*/ 	.word	0x000000ff
        /*0dec*/ 	.word	0x00000000
        /*0df0*/ 	.short	0x010a
        /*0df2*/ 	.byte	0x05
	.zero		1


	//   ....[209]....
        /*0df4*/ 	.word	0x000056f0
        /*0df8*/ 	.word	0x000000ff
        /*0dfc*/ 	.word	0x00000000
        /*0e00*/ 	.short	0x010a
        /*0e02*/ 	.byte	0x05
	.zero		1


	//   ....[210]....
        /*0e04*/ 	.word	0x00005780
        /*0e08*/ 	.word	0x000000ff
        /*0e0c*/ 	.word	0x00000000
        /*0e10*/ 	.short	0x010a
        /*0e12*/ 	.byte	0x05
	.zero		1


	//   ....[211]....
        /*0e14*/ 	.word	0x00005810
        /*0e18*/ 	.word	0x000000ff
        /*0e1c*/ 	.word	0x00000000
        /*0e20*/ 	.short	0x010a
        /*0e22*/ 	.byte	0x07
	.zero		1


	//   ....[212]....
        /*0e24*/ 	.word	0x00005c50
        /*0e28*/ 	.word	0x00000000
        /*0e2c*/ 	.word	0x00000380
        /*0e30*/ 	.short	0x010a
        /*0e32*/ 	.byte	0xff
	.zero		1


	//   ....[213]....
        /*0e34*/ 	.word	0x00005d40
        /*0e38*/ 	.word	0x00000000
        /*0e3c*/ 	.word	0x00000000
        /*0e40*/ 	.short	0x0101
        /*0e42*/ 	.byte	0xff
	.zero		1


	//   ....[214]....
        /*0e44*/ 	.word	0x00006060
        /*0e48*/ 	.word	0x000000ff
        /*0e4c*/ 	.word	0x00000378
        /*0e50*/ 	.short	0x010a
        /*0e52*/ 	.byte	0x06
	.zero		1


	//   ....[215]....
        /*0e54*/ 	.word	0x000061e0
        /*0e58*/ 	.word	0x000000ff
        /*0e5c*/ 	.word	0x00000368
        /*0e60*/ 	.short	0x010a
        /*0e62*/ 	.byte	0x06
	.zero		1


	//   ....[216]....
        /*0e64*/ 	.word	0x00006510
        /*0e68*/ 	.word	0x000000ff
        /*0e6c*/ 	.word	0x00000360
        /*0e70*/ 	.short	0x010b
        /*0e72*/ 	.byte	0x06
	.zero		1


	//   ....[217]....
        /*0e74*/ 	.word	0x00006530
        /*0e78*/ 	.word	0x000000ff
        /*0e7c*/ 	.word	0x00000000
        /*0e80*/ 	.short	0x0101
        /*0e82*/ 	.byte	0x25
	.zero		1


	//   ....[218]....
        /*0e84*/ 	.word	0x00006570
        /*0e88*/ 	.word	0x00000000
        /*0e8c*/ 	.word	0x00000368
        /*0e90*/ 	.short	0x010a
        /*0e92*/ 	.byte	0xff
	.zero		1


	//   ....[219]....
        /*0e94*/ 	.word	0x000068d0
        /*0e98*/ 	.word	0x00000000
        /*0e9c*/ 	.word	0x00000380
        /*0ea0*/ 	.short	0x010a
        /*0ea2*/ 	.byte	0xff
	.zero		1


	//   ....[220]....
        /*0ea4*/ 	.word	0x000069e0
        /*0ea8*/ 	.word	0x00000000
        /*0eac*/ 	.word	0x00000000
        /*0eb0*/ 	.short	0x0101
        /*0eb2*/ 	.byte	0xff
	.zero		1


	//   ....[221]....
        /*0eb4*/ 	.word	0x00007390
        /*0eb8*/ 	.word	0x000000ff
        /*0ebc*/ 	.word	0x00000360
        /*0ec0*/ 	.short	0x010a
        /*0ec2*/ 	.byte	0x2b
	.zero		1


	//   ....[222]....
        /*0ec4*/ 	.word	0x000073b0
        /*0ec8*/ 	.word	0x0000005c
        /*0ecc*/ 	.word	0x000003a0
        /*0ed0*/ 	.short	0x010a
        /*0ed2*/ 	.byte	0xff
	.zero		1


	//   ....[223]....
        /*0ed4*/ 	.word	0x00007500
        /*0ed8*/ 	.word	0x000000ff
        /*0edc*/ 	.word	0x00000360
        /*0ee0*/ 	.short	0x010a
        /*0ee2*/ 	.byte	0x2b
	.zero		1


	//   ....[224]....
        /*0ee4*/ 	.word	0x000075e0
        /*0ee8*/ 	.word	0x000000ff
        /*0eec*/ 	.word	0x00000000
        /*0ef0*/ 	.short	0x0101
        /*0ef2*/ 	.byte	0x04
	.zero		1


	//   ....[225]....
        /*0ef4*/ 	.word	0x00007640
        /*0ef8*/ 	.word	0x0000005c
        /*0efc*/ 	.word	0x000003a0
        /*0f00*/ 	.short	0x010a
        /*0f02*/ 	.byte	0xff
	.zero		1


	//   ....[226]....
        /*0f04*/ 	.word	0x00007a10
        /*0f08*/ 	.word	0x000000ff
        /*0f0c*/ 	.word	0x00000000
        /*0f10*/ 	.short	0x0101
        /*0f12*/ 	.byte	0x05
	.zero		1


	//   ....[227]....
        /*0f14*/ 	.word	0x000082a0
        /*0f18*/ 	.word	0x00000003
        /*0f1c*/ 	.word	0x000003f0
        /*0f20*/ 	.short	0x010a
        /*0f22*/ 	.byte	0xff
	.zero		1


	//   ....[228]....
        /*0f24*/ 	.word	0x00008300
        /*0f28*/ 	.word	0x00000002
        /*0f2c*/ 	.word	0x000001b0
        /*0f30*/ 	.short	0x010a
        /*0f32*/ 	.byte	0xff
	.zero		1


	//   ....[229]....
        /*0f34*/ 	.word	0x00008360
        /*0f38*/ 	.word	0x00000002
        /*0f3c*/ 	.word	0x000001b0
        /*0f40*/ 	.short	0x010a
        /*0f42*/ 	.byte	0xff
	.zero		1


	//   ....[230]....
        /*0f44*/ 	.word	0x000083b0
        /*0f48*/ 	.word	0x00000002
        /*0f4c*/ 	.word	0x00000380
        /*0f50*/ 	.short	0x010a
        /*0f52*/ 	.byte	0xff
	.zero		1


	//   ....[231]....
        /*0f54*/ 	.word	0x00008410
        /*0f58*/ 	.word	0x00000000
        /*0f5c*/ 	.word	0x00000000
        /*0f60*/ 	.short	0x010a
        /*0f62*/ 	.byte	0xff
	.zero		1


	//   ....[232]....
        /*0f64*/ 	.word	0x00008470
        /*0f68*/ 	.word	0x00000000
        /*0f6c*/ 	.word	0x00000000
        /*0f70*/ 	.short	0x010a
        /*0f72*/ 	.byte	0xff
	.zero		1


	//   ....[233]....
        /*0f74*/ 	.word	0x000084d0
        /*0f78*/ 	.word	0x00000000
        /*0f7c*/ 	.word	0x00000000
        /*0f80*/ 	.short	0x010a
        /*0f82*/ 	.byte	0xff
	.zero		1


	//   ....[234]....
        /*0f84*/ 	.word	0x00008530
        /*0f88*/ 	.word	0x00000000
        /*0f8c*/ 	.word	0x00000000
        /*0f90*/ 	.short	0x010a
        /*0f92*/ 	.byte	0xff
	.zero		1


	//   ....[235]....
        /*0f94*/ 	.word	0x00008590
        /*0f98*/ 	.word	0x00000000
        /*0f9c*/ 	.word	0x00000000
        /*0fa0*/ 	.short	0x010a
        /*0fa2*/ 	.byte	0xff
	.zero		1


	//   ....[236]....
        /*0fa4*/ 	.word	0x000085f0
        /*0fa8*/ 	.word	0x00000000
        /*0fac*/ 	.word	0x00000000
        /*0fb0*/ 	.short	0x010a
        /*0fb2*/ 	.byte	0xff
	.zero		1


	//   ....[237]....
        /*0fb4*/ 	.word	0x00008650
        /*0fb8*/ 	.word	0x00000000
        /*0fbc*/ 	.word	0x00000000
        /*0fc0*/ 	.short	0x010a
        /*0fc2*/ 	.byte	0xff
	.zero		1


	//   ....[238]....
        /*0fc4*/ 	.word	0x000086b0
        /*0fc8*/ 	.word	0x00000000
        /*0fcc*/ 	.word	0x00000000
        /*0fd0*/ 	.short	0x010a
        /*0fd2*/ 	.byte	0xff
	.zero		1


	//   ....[239]....
        /*0fd4*/ 	.word	0x00008710
        /*0fd8*/ 	.word	0x00000000
        /*0fdc*/ 	.word	0x00000000
        /*0fe0*/ 	.short	0x010a
        /*0fe2*/ 	.byte	0xff
	.zero		1


	//   ....[240]....
        /*0fe4*/ 	.word	0x00008770
        /*0fe8*/ 	.word	0x00000000
        /*0fec*/ 	.word	0x00000000
        /*0ff0*/ 	.short	0x010a
        /*0ff2*/ 	.byte	0xff
	.zero		1


	//   ....[241]....
        /*0ff4*/ 	.word	0x000087d0
        /*0ff8*/ 	.word	0x00000000
        /*0ffc*/ 	.word	0x00000000
        /*1000*/ 	.short	0x010a
        /*1002*/ 	.byte	0xff
	.zero		1


	//   ....[242]....
        /*1004*/ 	.word	0x00008830
        /*1008*/ 	.word	0x00000000
        /*100c*/ 	.word	0x00000000
        /*1010*/ 	.short	0x010a
        /*1012*/ 	.byte	0xff
	.zero		1


	//   ....[243]....
        /*1014*/ 	.word	0x00008890
        /*1018*/ 	.word	0x00000000
        /*101c*/ 	.word	0x00000000
        /*1020*/ 	.short	0x010a
        /*1022*/ 	.byte	0xff
	.zero		1


	//   ....[244]....
        /*1024*/ 	.word	0x000088f0
        /*1028*/ 	.word	0x00000000
        /*102c*/ 	.word	0x00000000
        /*1030*/ 	.short	0x010a
        /*1032*/ 	.byte	0xff
	.zero		1


	//   ....[245]....
        /*1034*/ 	.word	0x00008950
        /*1038*/ 	.word	0x00000000
        /*103c*/ 	.word	0x00000000
        /*1040*/ 	.short	0x010a
        /*1042*/ 	.byte	0xff
	.zero		1


	//   ....[246]....
        /*1044*/ 	.word	0x000089b0
        /*1048*/ 	.word	0x00000000
        /*104c*/ 	.word	0x00000000
        /*1050*/ 	.short	0x010a
        /*1052*/ 	.byte	0xff
	.zero		1


	//   ....[247]....
        /*1054*/ 	.word	0x00008a10
        /*1058*/ 	.word	0x00000000
        /*105c*/ 	.word	0x00000000
        /*1060*/ 	.short	0x010a
        /*1062*/ 	.byte	0xff
	.zero		1


	//   ....[248]....
        /*1064*/ 	.word	0x00008a70
        /*1068*/ 	.word	0x00000000
        /*106c*/ 	.word	0x00000000
        /*1070*/ 	.short	0x010a
        /*1072*/ 	.byte	0xff
	.zero		1


	//   ....[249]....
        /*1074*/ 	.word	0x00008ad0
        /*1078*/ 	.word	0x00000000
        /*107c*/ 	.word	0x00000000
        /*1080*/ 	.short	0x010a
        /*1082*/ 	.byte	0xff
	.zero		1


	//   ....[250]....
        /*1084*/ 	.word	0x00008b30
        /*1088*/ 	.word	0x00000000
        /*108c*/ 	.word	0x00000000
        /*1090*/ 	.short	0x010a
        /*1092*/ 	.byte	0xff
	.zero		1


	//   ....[251]....
        /*1094*/ 	.word	0x00008b90
        /*1098*/ 	.word	0x00000000
        /*109c*/ 	.word	0x00000000
        /*10a0*/ 	.short	0x010a
        /*10a2*/ 	.byte	0xff
	.zero		1


	//   ....[252]....
        /*10a4*/ 	.word	0x00008bf0
        /*10a8*/ 	.word	0x00000000
        /*10ac*/ 	.word	0x00000000
        /*10b0*/ 	.short	0x010a
        /*10b2*/ 	.byte	0xff
	.zero		1


	//   ....[253]....
        /*10b4*/ 	.word	0x00008c50
        /*10b8*/ 	.word	0x00000000
        /*10bc*/ 	.word	0x00000000
        /*10c0*/ 	.short	0x010a
        /*10c2*/ 	.byte	0xff
	.zero		1


	//   ....[254]....
        /*10c4*/ 	.word	0x00008cb0
        /*10c8*/ 	.word	0x00000000
        /*10cc*/ 	.word	0x00000000
        /*10d0*/ 	.short	0x010a
        /*10d2*/ 	.byte	0xff
	.zero		1


	//   ....[255]....
        /*10d4*/ 	.word	0x00008d10
        /*10d8*/ 	.word	0x00000000
        /*10dc*/ 	.word	0x00000000
        /*10e0*/ 	.short	0x010a
        /*10e2*/ 	.byte	0xff
	.zero		1


	//   ....[0]....
        /*10e4*/ 	.word	0x00008d70
        /*10e8*/ 	.word	0x00000000
        /*10ec*/ 	.word	0x00000000
        /*10f0*/ 	.short	0x010a
        /*10f2*/ 	.byte	0xff
	.zero		1


	//   ....[1]....
        /*10f4*/ 	.word	0x00008dd0
        /*10f8*/ 	.word	0x00000000
        /*10fc*/ 	.word	0x00000000
        /*1100*/ 	.short	0x010a
        /*1102*/ 	.byte	0xff
	.zero		1


	//   ....[2]....
        /*1104*/ 	.word	0x00008e30
        /*1108*/ 	.word	0x00000000
        /*110c*/ 	.word	0x00000000
        /*1110*/ 	.short	0x010a
        /*1112*/ 	.byte	0xff
	.zero		1


	//   ....[3]....
        /*1114*/ 	.word	0x00008e90
        /*1118*/ 	.word	0x00000000
        /*111c*/ 	.word	0x00000000
        /*1120*/ 	.short	0x010a
        /*1122*/ 	.byte	0xff
	.zero		1


	//   ....[4]....
        /*1124*/ 	.word	0x00008ef0
        /*1128*/ 	.word	0x00000000
        /*112c*/ 	.word	0x00000000
        /*1130*/ 	.short	0x010a
        /*1132*/ 	.byte	0xff
	.zero		1


	//   ....[5]....
        /*1134*/ 	.word	0x00008f50
        /*1138*/ 	.word	0x00000000
        /*113c*/ 	.word	0x00000000
        /*1140*/ 	.short	0x010a
        /*1142*/ 	.byte	0xff
	.zero		1


	//   ....[6]....
        /*1144*/ 	.word	0x00008fb0
        /*1148*/ 	.word	0x00000000
        /*114c*/ 	.word	0x00000000
        /*1150*/ 	.short	0x010a
        /*1152*/ 	.byte	0xff
	.zero		1


	//   ....[7]....
        /*1154*/ 	.word	0x00009010
        /*1158*/ 	.word	0x00000000
        /*115c*/ 	.word	0x00000000
        /*1160*/ 	.short	0x010a
        /*1162*/ 	.byte	0xff
	.zero		1


	//   ....[8]....
        /*1164*/ 	.word	0x00009070
        /*1168*/ 	.word	0x00000000
        /*116c*/ 	.word	0x00000000
        /*1170*/ 	.short	0x010a
        /*1172*/ 	.byte	0xff
	.zero		1


	//   ....[9]....
        /*1174*/ 	.word	0x000090d0
        /*1178*/ 	.word	0x00000000
        /*117c*/ 	.word	0x00000000
        /*1180*/ 	.short	0x010a
        /*1182*/ 	.byte	0xff
	.zero		1


	//   ....[10]....
        /*1184*/ 	.word	0x00009130
        /*1188*/ 	.word	0x00000000
        /*118c*/ 	.word	0x00000000
        /*1190*/ 	.short	0x010a
        /*1192*/ 	.byte	0xff
	.zero		1


	//   ....[11]....
        /*1194*/ 	.word	0x00009190
        /*1198*/ 	.word	0x00000000
        /*119c*/ 	.word	0x00000000
        /*11a0*/ 	.short	0x010a
        /*11a2*/ 	.byte	0xff
	.zero		1


	//   ....[12]....
        /*11a4*/ 	.word	0x000091f0
        /*11a8*/ 	.word	0x00000000
        /*11ac*/ 	.word	0x00000000
        /*11b0*/ 	.short	0x010a
        /*11b2*/ 	.byte	0xff
	.zero		1


	//   ....[13]....
        /*11b4*/ 	.word	0x00009250
        /*11b8*/ 	.word	0x00000000
        /*11bc*/ 	.word	0x00000000
        /*11c0*/ 	.short	0x010a
        /*11c2*/ 	.byte	0xff
	.zero		1


	//   ....[14]....
        /*11c4*/ 	.word	0x000092b0
        /*11c8*/ 	.word	0x00000000
        /*11cc*/ 	.word	0x00000000
        /*11d0*/ 	.short	0x010a
        /*11d2*/ 	.byte	0xff
	.zero		1


	//   ....[15]....
        /*11d4*/ 	.word	0x00009310
        /*11d8*/ 	.word	0x00000000
        /*11dc*/ 	.word	0x00000000
        /*11e0*/ 	.short	0x010a
        /*11e2*/ 	.byte	0xff
	.zero		1


	//   ....[16]....
        /*11e4*/ 	.word	0x00009370
        /*11e8*/ 	.word	0x00000000
        /*11ec*/ 	.word	0x00000000
        /*11f0*/ 	.short	0x010a
        /*11f2*/ 	.byte	0xff
	.zero		1


	//   ....[17]....
        /*11f4*/ 	.word	0x000093d0
        /*11f8*/ 	.word	0x00000000
        /*11fc*/ 	.word	0x00000000
        /*1200*/ 	.short	0x010a
        /*1202*/ 	.byte	0xff
	.zero		1


	//   ....[18]....
        /*1204*/ 	.word	0x00009430
        /*1208*/ 	.word	0x00000000
        /*120c*/ 	.word	0x00000000
        /*1210*/ 	.short	0x010a
        /*1212*/ 	.byte	0xff
	.zero		1


	//   ....[19]....
        /*1214*/ 	.word	0x00009490
        /*1218*/ 	.word	0x00000000
        /*121c*/ 	.word	0x00000000
        /*1220*/ 	.short	0x010a
        /*1222*/ 	.byte	0xff
	.zero		1


	//   ....[20]....
        /*1224*/ 	.word	0x000094f0
        /*1228*/ 	.word	0x00000000
        /*122c*/ 	.word	0x00000000
        /*1230*/ 	.short	0x010a
        /*1232*/ 	.byte	0xff
	.zero		1


	//   ....[21]....
        /*1234*/ 	.word	0x00009550
        /*1238*/ 	.word	0x00000000
        /*123c*/ 	.word	0x00000000
        /*1240*/ 	.short	0x010a
        /*1242*/ 	.byte	0xff
	.zero		1


	//   ....[22]....
        /*1244*/ 	.word	0x000095b0
        /*1248*/ 	.word	0x00000000
        /*124c*/ 	.word	0x00000000
        /*1250*/ 	.short	0x010a
        /*1252*/ 	.byte	0xff
	.zero		1


	//   ....[23]....
        /*1254*/ 	.word	0x00009610
        /*1258*/ 	.word	0x00000000
        /*125c*/ 	.word	0x00000000
        /*1260*/ 	.short	0x010a
        /*1262*/ 	.byte	0xff
	.zero		1


	//   ....[24]....
        /*1264*/ 	.word	0x00009670
        /*1268*/ 	.word	0x00000000
        /*126c*/ 	.word	0x00000000
        /*1270*/ 	.short	0x010a
        /*1272*/ 	.byte	0xff
	.zero		1


	//   ....[25]....
        /*1274*/ 	.word	0x000096d0
        /*1278*/ 	.word	0x00000000
        /*127c*/ 	.word	0x00000000
        /*1280*/ 	.short	0x010a
        /*1282*/ 	.byte	0xff
	.zero		1


	//   ....[26]....
        /*1284*/ 	.word	0x00009730
        /*1288*/ 	.word	0x00000000
        /*128c*/ 	.word	0x00000000
        /*1290*/ 	.short	0x010a
        /*1292*/ 	.byte	0xff
	.zero		1


	//   ....[27]....
        /*1294*/ 	.word	0x00009790
        /*1298*/ 	.word	0x00000000
        /*129c*/ 	.word	0x00000000
        /*12a0*/ 	.short	0x010a
        /*12a2*/ 	.byte	0xff
	.zero		1


	//   ....[28]....
        /*12a4*/ 	.word	0x000097e0
        /*12a8*/ 	.word	0x00000000
        /*12ac*/ 	.word	0x000003e0
        /*12b0*/ 	.short	0x010a
        /*12b2*/ 	.byte	0xff
	.zero		1


	//   ....[29]....
        /*12b4*/ 	.word	0x00009840
        /*12b8*/ 	.word	0x00000000
        /*12bc*/ 	.word	0x00000390
        /*12c0*/ 	.short	0x010a
        /*12c2*/ 	.byte	0xff
	.zero		1


	//   ....[30]....
        /*12c4*/ 	.word	0x00009890
        /*12c8*/ 	.word	0x00000000
        /*12cc*/ 	.word	0x00000380
        /*12d0*/ 	.short	0x010a
        /*12d2*/ 	.byte	0xff
	.zero		1


	//   ....[31]....
        /*12d4*/ 	.word	0x000098f0
        /*12d8*/ 	.word	0x00000000
        /*12dc*/ 	.word	0x00000390
        /*12e0*/ 	.short	0x010a
        /*12e2*/ 	.byte	0xff
	.zero		1


	//   ....[32]....
        /*12e4*/ 	.word	0x00009940
        /*12e8*/ 	.word	0x00000000
        /*12ec*/ 	.word	0x00000380
        /*12f0*/ 	.short	0x010a
        /*12f2*/ 	.byte	0xff
	.zero		1


	//   ....[33]....
        /*12f4*/ 	.word	0x000099a0
        /*12f8*/ 	.word	0x00000003
        /*12fc*/ 	.word	0x000003c0
        /*1300*/ 	.short	0x010a
        /*1302*/ 	.byte	0xff
	.zero		1


	//   ....[34]....
        /*1304*/ 	.word	0x00009a00
        /*1308*/ 	.word	0x00000000
        /*130c*/ 	.word	0x00000000
        /*1310*/ 	.short	0x010a
        /*1312*/ 	.byte	0xff
	.zero		1


	//   ....[35]....
        /*1314*/ 	.word	0x00009a60
        /*1318*/ 	.word	0x00000000
        /*131c*/ 	.word	0x00000000
        /*1320*/ 	.short	0x010a
        /*1322*/ 	.byte	0xff
	.zero		1


	//   ....[36]....
        /*1324*/ 	.word	0x00009ac0
        /*1328*/ 	.word	0x00000000
        /*132c*/ 	.word	0x00000000
        /*1330*/ 	.short	0x010a
        /*1332*/ 	.byte	0xff
	.zero		1


	//   ....[37]....
        /*1334*/ 	.word	0x00009b20
        /*1338*/ 	.word	0x00000000
        /*133c*/ 	.word	0x00000000
        /*1340*/ 	.short	0x010a
        /*1342*/ 	.byte	0xff
	.zero		1


	//   ....[38]....
        /*1344*/ 	.word	0x00009b80
        /*1348*/ 	.word	0x00000000
        /*134c*/ 	.word	0x00000000
        /*1350*/ 	.short	0x010a
        /*1352*/ 	.byte	0xff
	.zero		1


	//   ....[39]....
        /*1354*/ 	.word	0x00009bd0
        /*1358*/ 	.word	0x00000000
        /*135c*/ 	.word	0x00000380
        /*1360*/ 	.short	0x010a
        /*1362*/ 	.byte	0xff
	.zero		1


	//   ....[40]....
        /*1364*/ 	.word	0x00009c30
        /*1368*/ 	.word	0x00000000
        /*136c*/ 	.word	0x00000378
        /*1370*/ 	.short	0x010a
        /*1372*/ 	.byte	0xff
	.zero		1


	//   ....[41]....
        /*1374*/ 	.word	0x00009c90
        /*1378*/ 	.word	0x00000003
        /*137c*/ 	.word	0x00000368
        /*1380*/ 	.short	0x010a
        /*1382*/ 	.byte	0xff
	.zero		1


	//   ....[42]....
        /*1384*/ 	.word	0x00009ce0
        /*1388*/ 	.word	0x00000000
        /*138c*/ 	.word	0x00000380
        /*1390*/ 	.short	0x010a
        /*1392*/ 	.byte	0xff
	.zero		1


	//   ....[43]....
        /*1394*/ 	.word	0x00009d40
        /*1398*/ 	.word	0x00000000
        /*139c*/ 	.word	0x00000360
        /*13a0*/ 	.short	0x010a
        /*13a2*/ 	.byte	0xff
	.zero		1


	//   ....[44]....
        /*13a4*/ 	.word	0x00009d90
        /*13a8*/ 	.word	0x0000005c
        /*13ac*/ 	.word	0x000003a0
        /*13b0*/ 	.short	0x010a
        /*13b2*/ 	.byte	0xff
	.zero		1


	//----- nvinfo : EIATTR_NUM_MBARRIERS
	.align		4
.L_47:
        /*13b4*/ 	.byte	0x03, 0x38
        /*13b6*/ 	.short	0x0080


	//----- nvinfo : EIATTR_EXIT_INSTR_OFFSETS
	.align		4
        /*13b8*/ 	.byte	0x04, 0x1c
        /*13ba*/ 	.short	(.L_49 - .L_48)


	//   ....[0]....
.L_48:
        /*13bc*/ 	.word	0x00004710


	//   ....[1]....
        /*13c0*/ 	.word	0x00004c00


	//   ....[2]....
        /*13c4*/ 	.word	0x00004c60


	//   ....[3]....
        /*13c8*/ 	.word	0x00005a70


	//   ....[4]....
        /*13cc*/ 	.word	0x000065a0


	//   ....[5]....
        /*13d0*/ 	.word	0x000065e0


	//   ....[6]....
        /*13d4*/ 	.word	0x00008290


	//----- nvinfo : EIATTR_MAX_THREADS
	.align		4
.L_49:
        /*13d8*/ 	.byte	0x04, 0x05
        /*13da*/ 	.short	(.L_51 - .L_50)
.L_50:
        /*13dc*/ 	.word	0x00000100
        /*13e0*/ 	.word	0x00000001
        /*13e4*/ 	.word	0x00000001


	//----- nvinfo : EIATTR_CRS_STACK_SIZE
	.align		4
.L_51:
        /*13e8*/ 	.byte	0x04, 0x1e
        /*13ea*/ 	.short	(.L_53 - .L_52)
.L_52:
        /*13ec*/ 	.word	0x00000000


	//----- nvinfo : EIATTR_CBANK_PARAM_SIZE
	.align		4
.L_53:
        /*13f0*/ 	.byte	0x03, 0x19
        /*13f2*/ 	.short	0x0800


	//----- nvinfo : EIATTR_PARAM_CBANK
	.align		4
        /*13f4*/ 	.byte	0x04, 0x0a
        /*13f6*/ 	.short	(.L_55 - .L_54)
	.align		4
.L_54:
        /*13f8*/ 	.word	index@(.nv.constant0._ZN7cutlass13device_kernelINS_4gemm6kernel13GemmUniversalIN4cute5tupleIJiiiiEEENS1_10collective13CollectiveMmaINS1_35MainloopSm100TmaUmmaWarpSpecializedILi54ELi2ELi4ENS5_IJNS4_1CILi1EEESB_SB_EEEEENS5_IJNSA_ILi64EEESE_NSA_ILi32EEEEEENS_12float_e4m3_tENS5_IJlSB_lEEESH_SI_NS4_8TiledMMAINS4_8MMA_AtomIJNS4_10MMA_TraitsINS4_19SM100_MMA_F8F6F4_SSEJSH_SH_fSE_SE_NS4_17integral_constantINS4_4UMMA5MajorELSP_0EEESQ_NSN_INSO_7ScaleInELSR_0EEESS_EEEEEENS4_6LayoutISC_NS5_IJNSA_ILi0EEESW_SW_EEEEENS5_IJNS4_10UnderscoreESZ_SZ_EEEEENS4_13SM90_TMA_LOADENS4_14ComposedLayoutINS4_7SwizzleILi1ELi4ELi3EEENS4_18smem_ptr_flag_bitsILi8EEENSV_INS5_IJNSA_ILi8EEESF_EEENS5_IJSF_SB_EEEEEEEvNS4_8identityES12_S1C_vS1D_EENS_8epilogue10collective18CollectiveEpilogueINS1F_23Sm100TmaWarpSpecializedILi1ELi1ELi32ELb0ELb0EEEJSG_NS5_IJNSV_ISE_SB_EES1K_EEESH_SI_SH_SI_NS1F_6fusion15FusionCallbacksIS1J_NS1M_17LinearCombinationISH_fSH_fLNS_15FloatRoundStyleE2EEESG_S1L_JEEENS4_5SM1004TMEM4LOAD26SM100_TMEM_LOAD_16dp32b32xES12_NS13_INS14_ILi2ELi4ELi3EEES17_NSV_INS5_IJS18_SE_EEENS5_IJSE_SB_EEEEEEENS4_39AutoVectorizingCopyWithAssumedAlignmentILi128EEENS4_14SM90_TMA_STOREES20_S22_S22_EEEvvEEEEvNT_6ParamsE)
        /*13fc*/ 	.short	0x0380
        /*13fe*/ 	.short	0x0800


	//----- nvinfo : EIATTR_SW_WAR
	.align		4
.L_55:
        /*1400*/ 	.byte	0x04, 0x36
        /*1402*/ 	.short	(.L_57 - .L_56)
.L_56:
        /*1404*/ 	.word	0x00000008
.L_57:


//--------------------- .nv.callgraph             --------------------------
	.section	.nv.callgraph,"",@"SHT_CUDA_CALLGRAPH"
	.align	4
	.sectionentsize	8
	.align		4
        /*0000*/ 	.word	0x00000000
	.align		4
        /*0004*/ 	.word	0xffffffff
	.align		4
        /*0008*/ 	.word	index@(_ZN7cutlass13device_kernelINS_4gemm6kernel13GemmUniversalIN4cute5tupleIJiiiiEEENS1_10collective13CollectiveMmaINS1_35MainloopSm100TmaUmmaWarpSpecializedILi54ELi2ELi4ENS5_IJNS4_1CILi1EEESB_SB_EEEEENS5_IJNSA_ILi64EEESE_NSA_ILi32EEEEEENS_12float_e4m3_tENS5_IJlSB_lEEESH_SI_NS4_8TiledMMAINS4_8MMA_AtomIJNS4_10MMA_TraitsINS4_19SM100_MMA_F8F6F4_SSEJSH_SH_fSE_SE_NS4_17integral_constantINS4_4UMMA5MajorELSP_0EEESQ_NSN_INSO_7ScaleInELSR_0EEESS_EEEEEENS4_6LayoutISC_NS5_IJNSA_ILi0EEESW_SW_EEEEENS5_IJNS4_10UnderscoreESZ_SZ_EEEEENS4_13SM90_TMA_LOADENS4_14ComposedLayoutINS4_7SwizzleILi1ELi4ELi3EEENS4_18smem_ptr_flag_bitsILi8EEENSV_INS5_IJNSA_ILi8EEESF_EEENS5_IJSF_SB_EEEEEEEvNS4_8identityES12_S1C_vS1D_EENS_8epilogue10collective18CollectiveEpilogueINS1F_23Sm100TmaWarpSpecializedILi1ELi1ELi32ELb0ELb0EEEJSG_NS5_IJNSV_ISE_SB_EES1K_EEESH_SI_SH_SI_NS1F_6fusion15FusionCallbacksIS1J_NS1M_17LinearCombinationISH_fSH_fLNS_15FloatRoundStyleE2EEESG_S1L_JEEENS4_5SM1004TMEM4LOAD26SM100_TMEM_LOAD_16dp32b32xES12_NS13_INS14_ILi2ELi4ELi3EEES17_NSV_INS5_IJS18_SE_EEENS5_IJSE_SB_EEEEEEENS4_39AutoVectorizingCopyWithAssumedAlignmentILi128EEENS4_14SM90_TMA_STOREES20_S22_S22_EEEvvEEEEvNT_6ParamsE)
	.align		4
        /*000c*/ 	.word	index@(__assertfail)
	.align		4
        /*0010*/ 	.word	0x00000000
	.align		4
        /*0014*/ 	.word	0xfffffffe
	.align		4
        /*0018*/ 	.word	0x00000000
	.align		4
        /*001c*/ 	.word	0xfffffffd
	.align		4
        /*0020*/ 	.word	0x00000000
	.align		4
        /*0024*/ 	.word	0xfffffffc


//--------------------- .nv.constant4             --------------------------
	.section	.nv.constant4,"a",@progbits
	.align	8
	.align		8
.nv.constant4:
        /*0000*/ 	.dword	__assertfail
	.align		8
        /*0008*/ 	.dword	__unnamed_1
	.align		8
        /*0010*/ 	.dword	__unnamed_2
	.align		8
        /*0018*/ 	.dword	_ZN40_INTERNAL_85f5a453_4_k_cu_83e17701_257484cuda3std3__45__cpo5beginE
	.align		8
        /*0020*/ 	.dword	_ZN40_INTERNAL_85f5a453_4_k_cu_83e17701_257484cuda3std3__45__cpo3endE
	.align		8
        /*0028*/ 	.dword	_ZN40_INTERNAL_85f5a453_4_k_cu_83e17701_257484cuda3std3__45__cpo6cbeginE
	.align		8
        /*0030*/ 	.dword	_ZN40_INTERNAL_85f5a453_4_k_cu_83e17701_257484cuda3std3__45__cpo4cendE
	.align		8
        /*0038*/ 	.dword	_ZN40_INTERNAL_85f5a453_4_k_cu_83e17701_257484cuda3std3__442_GLOBAL__N__85f5a453_4_k_cu_83e17701_257486ignoreE
	.align		8
        /*0040*/ 	.dword	_ZN40_INTERNAL_85f5a453_4_k_cu_83e17701_257484cuda3std3__419piecewise_constructE
	.align		8
        /*0048*/ 	.dword	_ZN40_INTERNAL_85f5a453_4_k_cu_83e17701_257484cuda3std3__48in_placeE
	.align		8
        /*0050*/ 	.dword	_ZN40_INTERNAL_85f5a453_4_k_cu_83e17701_257484cuda3std6ranges3__45__cpo4swapE
	.align		8
        /*0058*/ 	.dword	_ZN40_INTERNAL_85f5a453_4_k_cu_83e17701_257484cuda3std6ranges3__45__cpo9iter_moveE
	.align		8
        /*0060*/ 	.dword	_ZN40_INTERNAL_85f5a453_4_k_cu_83e17701_257484cute7productE
	.align		8
        /*0068*/ 	.dword	_ZN40_INTERNAL_85f5a453_4_k_cu_83e17701_257484cute1_E
	.align		8
        /*0070*/ 	.dword	$str$25
	.align		8
        /*0078*/ 	.dword	$str$26
	.align		8
        /*0080*/ 	.dword	$str$27
	.align		8
        /*0088*/ 	.dword	$str$28


//--------------------- .text._ZN7cutlass13device_kernelINS_4gemm6kernel13GemmUniversalIN4cute5tupleIJiiiiEEENS1_10collective13CollectiveMmaINS1_35MainloopSm100TmaUmmaWarpSpecializedILi54ELi2ELi4ENS5_IJNS4_1CILi1EEESB_SB_EEEEENS5_IJNSA_ILi64EEESE_NSA_ILi32EEEEEENS_12float_e4m3_tENS5_IJlSB_lEEESH_SI_NS4_8TiledMMAINS4_8MMA_AtomIJNS4_10MMA_TraitsINS4_19SM100_MMA_F8F6F4_SSEJSH_SH_fSE_SE_NS4_17integral_constantINS4_4UMMA5MajorELSP_0EEESQ_NSN_INSO_7ScaleInELSR_0EEESS_EEEEEENS4_6LayoutISC_NS5_IJNSA_ILi0EEESW_SW_EEEEENS5_IJNS4_10UnderscoreESZ_SZ_EEEEENS4_13SM90_TMA_LOADENS4_14ComposedLayoutINS4_7SwizzleILi1ELi4ELi3EEENS4_18smem_ptr_flag_bitsILi8EEENSV_INS5_IJNSA_ILi8EEESF_EEENS5_IJSF_SB_EEEEEEEvNS4_8identityES12_S1C_vS1D_EENS_8epilogue10collective18CollectiveEpilogueINS1F_23Sm100TmaWarpSpecializedILi1ELi1ELi32ELb0ELb0EEEJSG_NS5_IJNSV_ISE_SB_EES1K_EEESH_SI_SH_SI_NS1F_6fusion15FusionCallbacksIS1J_NS1M_17LinearCombinationISH_fSH_fLNS_15FloatRoundStyleE2EEESG_S1L_JEEENS4_5SM1004TMEM4LOAD26SM100_TMEM_LOAD_16dp32b32xES12_NS13_INS14_ILi2ELi4ELi3EEES17_NSV_INS5_IJS18_SE_EEENS5_IJSE_SB_EEEEEEENS4_39AutoVectorizingCopyWithAssumedAlignmentILi128EEENS4_14SM90_TMA_STOREES20_S22_S22_EEEvvEEEEvNT_6ParamsE --------------------------
	.section	.text._ZN7cutlass13device_kernelINS_4gemm6kernel13GemmUniversalIN4cute5tupleIJiiiiEEENS1_10collective13CollectiveMmaINS1_35MainloopSm100TmaUmmaWarpSpecializedILi54ELi2ELi4ENS5_IJNS4_1CILi1EEESB_SB_EEEEENS5_IJNSA_ILi64EEESE_NSA_ILi32EEEEEENS_12float_e4m3_tENS5_IJlSB_lEEESH_SI_NS4_8TiledMMAINS4_8MMA_AtomIJNS4_10MMA_TraitsINS4_19SM100_MMA_F8F6F4_SSEJSH_SH_fSE_SE_NS4_17integral_constantINS4_4UMMA5MajorELSP_0EEESQ_NSN_INSO_7ScaleInELSR_0EEESS_EEEEEENS4_6LayoutISC_NS5_IJNSA_ILi0EEESW_SW_EEEEENS5_IJNS4_10UnderscoreESZ_SZ_EEEEENS4_13SM90_TMA_LOADENS4_14ComposedLayoutINS4_7SwizzleILi1ELi4ELi3EEENS4_18smem_ptr_flag_bitsILi8EEENSV_INS5_IJNSA_ILi8EEESF_EEENS5_IJSF_SB_EEEEEEEvNS4_8identityES12_S1C_vS1D_EENS_8epilogue10collective18CollectiveEpilogueINS1F_23Sm100TmaWarpSpecializedILi1ELi1ELi32ELb0ELb0EEEJSG_NS5_IJNSV_ISE_SB_EES1K_EEESH_SI_SH_SI_NS1F_6fusion15FusionCallbacksIS1J_NS1M_17LinearCombinationISH_fSH_fLNS_15FloatRoundStyleE2EEESG_S1L_JEEENS4_5SM1004TMEM4LOAD26SM100_TMEM_LOAD_16dp32b32xES12_NS13_INS14_ILi2ELi4ELi3EEES17_NSV_INS5_IJS18_SE_EEENS5_IJSE_SB_EEEEEEENS4_39AutoVectorizingCopyWithAssumedAlignmentILi128EEENS4_14SM90_TMA_STOREES20_S22_S22_EEEvvEEEEvNT_6ParamsE,"ax",@progbits
	.align	128
.text._ZN7cutlass13device_kernelINS_4gemm6kernel13GemmUniversalIN4cute5tupleIJiiiiEEENS1_10collective13CollectiveMmaINS1_35MainloopSm100TmaUmmaWarpSpecializedILi54ELi2ELi4ENS5_IJNS4_1CILi1EEESB_SB_EEEEENS5_IJNSA_ILi64EEESE_NSA_ILi32EEEEEENS_12float_e4m3_tENS5_IJlSB_lEEESH_SI_NS4_8TiledMMAINS4_8MMA_AtomIJNS4_10MMA_TraitsINS4_19SM100_MMA_F8F6F4_SSEJSH_SH_fSE_SE_NS4_17integral_constantINS4_4UMMA5MajorELSP_0EEESQ_NSN_INSO_7ScaleInELSR_0EEESS_EEEEEENS4_6LayoutISC_NS5_IJNSA_ILi0EEESW_SW_EEEEENS5_IJNS4_10UnderscoreESZ_SZ_EEEEENS4_13SM90_TMA_LOADENS4_14ComposedLayoutINS4_7SwizzleILi1ELi4ELi3EEENS4_18smem_ptr_flag_bitsILi8EEENSV_INS5_IJNSA_ILi8EEESF_EEENS5_IJSF_SB_EEEEEEEvNS4_8identityES12_S1C_vS1D_EENS_8epilogue10collective18CollectiveEpilogueINS1F_23Sm100TmaWarpSpecializedILi1ELi1ELi32ELb0ELb0EEEJSG_NS5_IJNSV_ISE_SB_EES1K_EEESH_SI_SH_SI_NS1F_6fusion15FusionCallbacksIS1J_NS1M_17LinearCombinationISH_fSH_fLNS_15FloatRoundStyleE2EEESG_S1L_JEEENS4_5SM1004TMEM4LOAD26SM100_TMEM_LOAD_16dp32b32xES12_NS13_INS14_ILi2ELi4ELi3EEES17_NSV_INS5_IJS18_SE_EEENS5_IJSE_SB_EEEEEEENS4_39AutoVectorizingCopyWithAssumedAlignmentILi128EEENS4_14SM90_TMA_STOREES20_S22_S22_EEEvvEEEEvNT_6ParamsE:
        .type           _ZN7cutlass13device_kernelINS_4gemm6kernel13GemmUniversalIN4cute5tupleIJiiiiEEENS1_10collective13CollectiveMmaINS1_35MainloopSm100TmaUmmaWarpSpecializedILi54ELi2ELi4ENS5_IJNS4_1CILi1EEESB_SB_EEEEENS5_IJNSA_ILi64EEESE_NSA_ILi32EEEEEENS_12float_e4m3_tENS5_IJlSB_lEEESH_SI_NS4_8TiledMMAINS4_8MMA_AtomIJNS4_10MMA_TraitsINS4_19SM100_MMA_F8F6F4_SSEJSH_SH_fSE_SE_NS4_17integral_constantINS4_4UMMA5MajorELSP_0EEESQ_NSN_INSO_7ScaleInELSR_0EEESS_EEEEEENS4_6LayoutISC_NS5_IJNSA_ILi0EEESW_SW_EEEEENS5_IJNS4_10UnderscoreESZ_SZ_EEEEENS4_13SM90_TMA_LOADENS4_14ComposedLayoutINS4_7SwizzleILi1ELi4ELi3EEENS4_18smem_ptr_flag_bitsILi8EEENSV_INS5_IJNSA_ILi8EEESF_EEENS5_IJSF_SB_EEEEEEEvNS4_8identityES12_S1C_vS1D_EENS_8epilogue10collective18CollectiveEpilogueINS1F_23Sm100TmaWarpSpecializedILi1ELi1ELi32ELb0ELb0EEEJSG_NS5_IJNSV_ISE_SB_EES1K_EEESH_SI_SH_SI_NS1F_6fusion15FusionCallbacksIS1J_NS1M_17LinearCombinationISH_fSH_fLNS_15FloatRoundStyleE2EEESG_S1L_JEEENS4_5SM1004TMEM4LOAD26SM100_TMEM_LOAD_16dp32b32xES12_NS13_INS14_ILi2ELi4ELi3EEES17_NSV_INS5_IJS18_SE_EEENS5_IJSE_SB_EEEEEEENS4_39AutoVectorizingCopyWithAssumedAlignmentILi128EEENS4_14SM90_TMA_STOREES20_S22_S22_EEEvvEEEEvNT_6ParamsE,@function
        .size           _ZN7cutlass13device_kernelINS_4gemm6kernel13GemmUniversalIN4cute5tupleIJiiiiEEENS1_10collective13CollectiveMmaINS1_35MainloopSm100TmaUmmaWarpSpecializedILi54ELi2ELi4ENS5_IJNS4_1CILi1EEESB_SB_EEEEENS5_IJNSA_ILi64EEESE_NSA_ILi32EEEEEENS_12float_e4m3_tENS5_IJlSB_lEEESH_SI_NS4_8TiledMMAINS4_8MMA_AtomIJNS4_10MMA_TraitsINS4_19SM100_MMA_F8F6F4_SSEJSH_SH_fSE_SE_NS4_17integral_constantINS4_4UMMA5MajorELSP_0EEESQ_NSN_INSO_7ScaleInELSR_0EEESS_EEEEEENS4_6LayoutISC_NS5_IJNSA_ILi0EEESW_SW_EEEEENS5_IJNS4_10UnderscoreESZ_SZ_EEEEENS4_13SM90_TMA_LOADENS4_14ComposedLayoutINS4_7SwizzleILi1ELi4ELi3EEENS4_18smem_ptr_flag_bitsILi8EEENSV_INS5_IJNSA_ILi8EEESF_EEENS5_IJSF_SB_EEEEEEEvNS4_8identityES12_S1C_vS1D_EENS_8epilogue10collective18CollectiveEpilogueINS1F_23Sm100TmaWarpSpecializedILi1ELi1ELi32ELb0ELb0EEEJSG_NS5_IJNSV_ISE_SB_EES1K_EEESH_SI_SH_SI_NS1F_6fusion15FusionCallbacksIS1J_NS1M_17LinearCombinationISH_fSH_fLNS_15FloatRoundStyleE2EEESG_S1L_JEEENS4_5SM1004TMEM4LOAD26SM100_TMEM_LOAD_16dp32b32xES12_NS13_INS14_ILi2ELi4ELi3EEES17_NSV_INS5_IJS18_SE_EEENS5_IJSE_SB_EEEEEEENS4_39AutoVectorizingCopyWithAssumedAlignmentILi128EEENS4_14SM90_TMA_STOREES20_S22_S22_EEEvvEEEEvNT_6ParamsE,(.L_x_279 - _ZN7cutlass13device_kernelINS_4gemm6kernel13GemmUniversalIN4cute5tupleIJiiiiEEENS1_10collective13CollectiveMmaINS1_35MainloopSm100TmaUmmaWarpSpecializedILi54ELi2ELi4ENS5_IJNS4_1CILi1EEESB_SB_EEEEENS5_IJNSA_ILi64EEESE_NSA_ILi32EEEEEENS_12float_e4m3_tENS5_IJlSB_lEEESH_SI_NS4_8TiledMMAINS4_8MMA_AtomIJNS4_10MMA_TraitsINS4_19SM100_MMA_F8F6F4_SSEJSH_SH_fSE_SE_NS4_17integral_constantINS4_4UMMA5MajorELSP_0EEESQ_NSN_INSO_7ScaleInELSR_0EEESS_EEEEEENS4_6LayoutISC_NS5_IJNSA_ILi0EEESW_SW_EEEEENS5_IJNS4_10UnderscoreESZ_SZ_EEEEENS4_13SM90_TMA_LOADENS4_14ComposedLayoutINS4_7SwizzleILi1ELi4ELi3EEENS4_18smem_ptr_flag_bitsILi8EEENSV_INS5_IJNSA_ILi8EEESF_EEENS5_IJSF_SB_EEEEEEEvNS4_8identityES12_S1C_vS1D_EENS_8epilogue10collective18CollectiveEpilogueINS1F_23Sm100TmaWarpSpecializedILi1ELi1ELi32ELb0ELb0EEEJSG_NS5_IJNSV_ISE_SB_EES1K_EEESH_SI_SH_SI_NS1F_6fusion15FusionCallbacksIS1J_NS1M_17LinearCombinationISH_fSH_fLNS_15FloatRoundStyleE2EEESG_S1L_JEEENS4_5SM1004TMEM4LOAD26SM100_TMEM_LOAD_16dp32b32xES12_NS13_INS14_ILi2ELi4ELi3EEES17_NSV_INS5_IJS18_SE_EEENS5_IJSE_SB_EEEEEEENS4_39AutoVectorizingCopyWithAssumedAlignmentILi128EEENS4_14SM90_TMA_STOREES20_S22_S22_EEEvvEEEEvNT_6ParamsE)
        .other          _ZN7cutlass13device_kernelINS_4gemm6kernel13GemmUniversalIN4cute5tupleIJiiiiEEENS1_10collective13CollectiveMmaINS1_35MainloopSm100TmaUmmaWarpSpecializedILi54ELi2ELi4ENS5_IJNS4_1CILi1EEESB_SB_EEEEENS5_IJNSA_ILi64EEESE_NSA_ILi32EEEEEENS_12float_e4m3_tENS5_IJlSB_lEEESH_SI_NS4_8TiledMMAINS4_8MMA_AtomIJNS4_10MMA_TraitsINS4_19SM100_MMA_F8F6F4_SSEJSH_SH_fSE_SE_NS4_17integral_constantINS4_4UMMA5MajorELSP_0EEESQ_NSN_INSO_7ScaleInELSR_0EEESS_EEEEEENS4_6LayoutISC_NS5_IJNSA_ILi0EEESW_SW_EEEEENS5_IJNS4_10UnderscoreESZ_SZ_EEEEENS4_13SM90_TMA_LOADENS4_14ComposedLayoutINS4_7SwizzleILi1ELi4ELi3EEENS4_18smem_ptr_flag_bitsILi8EEENSV_INS5_IJNSA_ILi8EEESF_EEENS5_IJSF_SB_EEEEEEEvNS4_8identityES12_S1C_vS1D_EENS_8epilogue10collective18CollectiveEpilogueINS1F_23Sm100TmaWarpSpecializedILi1ELi1ELi32ELb0ELb0EEEJSG_NS5_IJNSV_ISE_SB_EES1K_EEESH_SI_SH_SI_NS1F_6fusion15FusionCallbacksIS1J_NS1M_17LinearCombinationISH_fSH_fLNS_15FloatRoundStyleE2EEESG_S1L_JEEENS4_5SM1004TMEM4LOAD26SM100_TMEM_LOAD_16dp32b32xES12_NS13_INS14_ILi2ELi4ELi3EEES17_NSV_INS5_IJS18_SE_EEENS5_IJSE_SB_EEEEEEENS4_39AutoVectorizingCopyWithAssumedAlignmentILi128EEENS4_14SM90_TMA_STOREES20_S22_S22_EEEvvEEEEvNT_6ParamsE,@"STO_CUDA_ENTRY STV_DEFAULT"
_ZN7cutlass13device_kernelINS_4gemm6kernel13GemmUniversalIN4cute5tupleIJiiiiEEENS1_10collective13CollectiveMmaINS1_35MainloopSm100TmaUmmaWarpSpecializedILi54ELi2ELi4ENS5_IJNS4_1CILi1EEESB_SB_EEEEENS5_IJNSA_ILi64EEESE_NSA_ILi32EEEEEENS_12float_e4m3_tENS5_IJlSB_lEEESH_SI_NS4_8TiledMMAINS4_8MMA_AtomIJNS4_10MMA_TraitsINS4_19SM100_MMA_F8F6F4_SSEJSH_SH_fSE_SE_NS4_17integral_constantINS4_4UMMA5MajorELSP_0EEESQ_NSN_INSO_7ScaleInELSR_0EEESS_EEEEEENS4_6LayoutISC_NS5_IJNSA_ILi0EEESW_SW_EEEEENS5_IJNS4_10UnderscoreESZ_SZ_EEEEENS4_13SM90_TMA_LOADENS4_14ComposedLayoutINS4_7SwizzleILi1ELi4ELi3EEENS4_18smem_ptr_flag_bitsILi8EEENSV_INS5_IJNSA_ILi8EEESF_EEENS5_IJSF_SB_EEEEEEEvNS4_8identityES12_S1C_vS1D_EENS_8epilogue10collective18CollectiveEpilogueINS1F_23Sm100TmaWarpSpecializedILi1ELi1ELi32ELb0ELb0EEEJSG_NS5_IJNSV_ISE_SB_EES1K_EEESH_SI_SH_SI_NS1F_6fusion15FusionCallbacksIS1J_NS1M_17LinearCombinationISH_fSH_fLNS_15FloatRoundStyleE2EEESG_S1L_JEEENS4_5SM1004TMEM4LOAD26SM100_TMEM_LOAD_16dp32b32xES12_NS13_INS14_ILi2ELi4ELi3EEES17_NSV_INS5_IJS18_SE_EEENS5_IJSE_SB_EEEEEEENS4_39AutoVectorizingCopyWithAssumedAlignmentILi128EEENS4_14SM90_TMA_STOREES20_S22_S22_EEEvvEEEEvNT_6ParamsE:
[----:B------:R-:W1:Y:S01]  /*0000*/  LDC R1, c[0x0][0x37c] ;  /* 0x0000df00ff017b82 */ /* 0x000e620000000800 */
[----:B------:R-:W2:Y:S01]  /*0010*/  S2R R101, SR_TID.X ;  /* 0x0000000000657919 */ /* 0x000ea20000002100 */
[----:B------:R-:W3:Y:S01]  /*0020*/  LDCU.64 UR4, c[0x0][0x890] ;  /* 0x00011200ff0477ac */ /* 0x000ee20008000a00 */
[----:B------:R-:W-:Y:S02]  /*0030*/  PRMT R96, RZ, 0x7610, R96 ;  /* 0x00007610ff607816 */ /* 0x000fe40000000060 */
[----:B------:R-:W-:Y:S01]  /*0040*/  ELECT P5, URZ, PT ;  /* 0x0000000000ff782f */ /* 0x000fe200038a0000 */
[----:B------:R-:W4:Y:S01]  /*0050*/  LDCU.64 UR40, c[0x0][0x358] ;  /* 0x00006b00ff2877ac */ /* 0x000f220008000a00 */
[----:B---3--:R-:W-:-:S04]  /*0060*/  UISETP.NE.U32.AND UP0, UPT, UR4, URZ, UPT ;  /* 0x000000ff0400728c */ /* 0x008fc8000bf05070 */
[----:B------:R-:W-:Y:S01]  /*0070*/  UISETP.NE.AND.EX UP0, UPT, UR5, URZ, UPT, UP0 ;  /* 0x000000ff0500728c */ /* 0x000fe2000bf05300 */
[----:B--2---:R-:W-:-:S05]  /*0080*/  SHF.R.U32.HI R104, RZ, 0x5, R101 ;  /* 0x00000005ff687819 */ /* 0x004fca0000011665 */
[----:B------:R-:W2:Y:S02]  /*0090*/  SHFL.IDX PT, R0, R104, RZ, 0x1f ;  /* 0x00001fff68007589 */ /* 0x000ea400000e0000 */
[----:B--2---:R-:W-:Y:S01]  /*00a0*/  R2UR UR8, R0 ;  /* 0x00000000000872ca */ /* 0x004fe200000e0000 */
[----:B-1--4-:R-:W-:-:S14]  /*00b0*/  BRA.U UP0, `(.L_x_0) ;  /* 0x00000001002c7547 */ /* 0x012fdc000b800000 */
[----:B------:R-:W1:Y:S02]  /*00c0*/  LDCU.64 UR6, c[0x0][0x888] ;  /* 0x00011100ff0677ac */ /* 0x000e640008000a00 */
[----:B-1----:R-:W-:-:S04]  /*00d0*/  UISETP.NE.U32.AND UP0, UPT, UR6, URZ, UPT ;  /* 0x000000ff0600728c */ /* 0x002fc8000bf05070 */
[----:B------:R-:W-:-:S09]  /*00e0*/  UISETP.NE.AND.EX UP0, UPT, UR7, URZ, UPT, UP0 ;  /* 0x000000ff0700728c */ /* 0x000fd2000bf05300 */
[----:B------:R-:W-:Y:S05]  /*00f0*/  BRA.U !UP0, `(.L_x_1) ;  /* 0x0000000108107547 */ /* 0x000fea000b800000 */
[----:B------:R-:W1:Y:S02]  /*0100*/  LDC.64 R2, c[0x0][0x888] ;  /* 0x00022200ff027b82 */ /* 0x000e640000000a00 */
[----:B-1----:R1:W5:Y:S01]  /*0110*/  LDG.E R49, desc[UR40][R2.64] ;  /* 0x0000002802317981 */ /* 0x002362000c1e1900 */
[----:B------:R-:W-:Y:S01]  /*0120*/  HFMA2 R96, -RZ, RZ, 0, 5.9604644775390625e-08 ;  /* 0x00000001ff607431 */ /* 0x000fe200000001ff */
[----:B------:R-:W-:Y:S05]  /*0130*/  BRA `(.L_x_0) ;  /* 0x00000000000c7947 */ /* 0x000fea0003800000 */
.L_x_1:
[----:B------:R-:W1:Y:S01]  /*0140*/  LDCU UR6, c[0x0][0x880] ;  /* 0x00011000ff0677ac */ /* 0x000e620008000800 */
[----:B------:R-:W-:Y:S01]  /*0150*/  HFMA2 R96, -RZ, RZ, 0, 5.9604644775390625e-08 ;  /* 0x00000001ff607431 */ /* 0x000fe200000001ff */
[----:B-1----:R-:W-:-:S07]  /*0160*/  MOV R49, UR6 ;  /* 0x0000000600317c02 */ /* 0x002fce0008000f00 */
.L_x_0:
[----:B------:R-:W2:Y:S02]  /*0170*/  LDCU.64 UR6, c[0x0][0x8b0] ;  /* 0x00011600ff0677ac */ /* 0x000ea40008000a00 */
[----:B--2---:R-:W-:-:S04]  /*0180*/  UISETP.NE.U32.AND UP0, UPT, UR6, URZ, UPT ;  /* 0x000000ff0600728c */ /* 0x004fc8000bf05070 */
[----:B------:R-:W-:-:S09]  /*0190*/  UISETP.NE.AND.EX UP0, UPT, UR7, URZ, UPT, UP0 ;  /* 0x000000ff0700728c */ /* 0x000fd2000bf05300 */
[----:B------:R-:W-:Y:S05]  /*01a0*/  BRA.U UP0, `(.L_x_2) ;  /* 0x0000000100247547 */ /* 0x000fea000b800000 */
[----:B------:R-:W2:Y:S02]  /*01b0*/  LDCU.64 UR6, c[0x0][0x8a8] ;  /* 0x00011500ff0677ac */ /* 0x000ea40008000a00 */
[----:B--2---:R-:W-:-:S04]  /*01c0*/  UISETP.NE.U32.AND UP0, UPT, UR6, URZ, UPT ;  /* 0x000000ff0600728c */ /* 0x004fc8000bf05070 */
[----:B------:R-:W-:-:S09]  /*01d0*/  UISETP.NE.AND.EX UP0, UPT, UR7, URZ, UPT, UP0 ;  /* 0x000000ff0700728c */ /* 0x000fd2000bf05300 */
[----:B------:R-:W-:Y:S05]  /*01e0*/  BRA.U !UP0, `(.L_x_3) ;  /* 0x00000001080c7547 */ /* 0x000fea000b800000 */
[----:B-1----:R-:W1:Y:S02]  /*01f0*/  LDC.64 R2, c[0x0][0x8a8] ;  /* 0x00022a00ff027b82 */ /* 0x002e640000000a00 */
[----:B-1----:R2:W5:Y:S01]  /*0200*/  LDG.E R47, desc[UR40][R2.64] ;  /* 0x00000028022f7981 */ /* 0x002562000c1e1900 */
[----:B------:R-:W-:Y:S05]  /*0210*/  BRA `(.L_x_2) ;  /* 0x0000000000087947 */ /* 0x000fea0003800000 */
.L_x_3:
[----:B------:R-:W2:Y:S02]  /*0220*/  LDCU UR6, c[0x0][0x8a0] ;  /* 0x00011400ff0677ac */ /* 0x000ea40008000800 */
[----:B--2---:R-:W-:Y:S02]  /*0230*/  MOV R47, UR6 ;  /* 0x00000006002f7c02 */ /* 0x004fe40008000f00 */
.L_x_2:
[----:B------:R-:W-:Y:S01]  /*0240*/  IMAD.U32 R0, RZ, RZ, UR8 ;  /* 0x00000008ff007e24 */ /* 0x000fe2000f8e00ff */
[----:B------:R-:W-:Y:S04]  /*0250*/  BSSY.RECONVERGENT B0, `(.L_x_4) ;  /* 0x000000c000007945 */ /* 0x000fe80003800200 */
[C---:B------:R-:W-:Y:S02]  /*0260*/  ISETP.NE.OR P1, PT, R0.reuse, 0x1, !P5 ;  /* 0x000000010000780c */ /* 0x040fe40006f25670 */
[----:B------:R-:W-:-:S11]  /*0270*/  ISETP.NE.OR P0, PT, R0, 0x3, !P5 ;  /* 0x000000030000780c */ /* 0x000fd60006f05670 */
[----:B------:R-:W-:Y:S05]  /*0280*/  @P1 BRA `(.L_x_5) ;  /* 0x0000000000201947 */ /* 0x000fea0003800000 */
[----:B------:R-:W3:Y:S02]  /*0290*/  LDCU.64 UR6, c[0x0][0x348] ;  /* 0x00006900ff0677ac */ /* 0x000ee40008000a00 */
[----:B---3--:R-:W-:Y:S02]  /*02a0*/  UIADD3 UR10, UP1, UPT, UR6, 0x80, URZ ;  /* 0x00000080060a7890 */ /* 0x008fe4000ff3e0ff */
[----:B------:R-:W-:Y:S02]  /*02b0*/  UIADD3 UR6, UP0, UPT, UR6, 0x180, URZ ;  /* 0x0000018006067890 */ /* 0x000fe4000ff1e0ff */
[----:B------:R-:W-:Y:S02]  /*02c0*/  UIADD3.X UR11, UPT, UPT, URZ, UR7, URZ, UP1, !UPT ;  /* 0x00000007ff0b7290 */ /* 0x000fe40008ffe4ff */
[----:B------:R-:W-:-:S07]  /*02d0*/  UIADD3.X UR7, UPT, UPT, URZ, UR7, URZ, UP0, !UPT ;  /* 0x00000007ff077290 */ /* 0x000fce00087fe4ff */
[----:B------:R3:W-:Y:S02]  /*02e0*/  UTMACCTL.PF [UR10] ;  /* 0x000000000a0079b9 */ /* 0x0007e40008040000 */
[----:B------:R3:W-:Y:S02]  /*02f0*/  UTMACCTL.PF [UR6] ;  /* 0x00000000060079b9 */ /* 0x0007e40008040000 */
[----:B---3--:R-:W-:Y:S01]  /*0300*/  NOP ;  /* 0x0000000000007918 */ /* 0x008fe20000000000 */
.L_x_5:
[----:B------:R-:W-:Y:S05]  /*0310*/  BSYNC.RECONVERGENT B0 ;  /* 0x0000000000007941 */ /* 0x000fea0003800200 */
.L_x_4:
[----:B------:R-:W-:Y:S04]  /*0320*/  BSSY.RECONVERGENT B0, `(.L_x_6) ;  /* 0x000000a000007945 */ /* 0x000fe80003800200 */
        /* <DEDUP_REMOVED lines=9> */
.L_x_7:
[----:B------:R-:W-:Y:S05]  /*03c0*/  BSYNC.RECONVERGENT B0 ;  /* 0x0000000000007941 */ /* 0x000fea0003800200 */
.L_x_6:
[----:B------:R-:W3:Y:S01]  /*03d0*/  LDCU.64 UR6, c[0x0][0x888] ;  /* 0x00011100ff0677ac */ /* 0x000ee20008000a00 */
[----:B------:R-:W-:Y:S02]  /*03e0*/  UISETP.EQ.U32.AND UP1, UPT, UR4, URZ, UPT ;  /* 0x000000ff0400728c */ /* 0x000fe4000bf22070 */
[----:B------:R-:W-:Y:S02]  /*03f0*/  UPLOP3.LUT UP2, UPT, UPT, UPT, UPT, 0x80, 0x8 ;  /* 0x000000000008789c */ /* 0x000fe40003f4f070 */
[----:B---3--:R-:W-:-:S04]  /*0400*/  UISETP.NE.U32.AND UP0, UPT, UR6, URZ, UPT ;  /* 0x000000ff0600728c */ /* 0x008fc8000bf05070 */
[----:B------:R-:W-:-:S04]  /*0410*/  UISETP.NE.AND.EX UP0, UPT, UR7, URZ, UPT, UP0 ;  /* 0x000000ff0700728c */ /* 0x000fc8000bf05300 */
[----:B------:R-:W-:-:S04]  /*0420*/  UISETP.EQ.OR.EX UP3, UPT, UR5, URZ, !UP0, UP1 ;  /* 0x000000ff0500728c */ /* 0x000fc8000c762710 */
[----:B------:R-:W-:-:S05]  /*0430*/  UP2UR UR44, UPR, URZ, 0x8 ;  /* 0x00000008ff2c7883 */ /* 0x000fca0008000000 */
[----:B------:R-:W-:Y:S07]  /*0440*/  BRA.U !UP3, `(.L_x_8) ;  /* 0x000000010b207547 */ /* 0x000fee000b800000 */
[----:B------:R-:W-:Y:S01]  /*0450*/  UISETP.NE.U32.AND UP2, UPT, UR4, URZ, UPT ;  /* 0x000000ff0400728c */ /* 0x000fe2000bf45070 */
[----:B-----5:R-:W-:Y:S01]  /*0460*/  FSETP.NEU.AND P0, PT, R49, RZ, PT ;  /* 0x000000ff3100720b */ /* 0x020fe20003f0d000 */
[----:B------:R-:W-:Y:S02]  /*0470*/  USEL UR4, URZ, 0xffffffff, UP0 ;  /* 0xffffffffff047887 */ /* 0x000fe40008000000 */
[----:B------:R-:W-:-:S10]  /*0480*/  UISETP.NE.AND.EX UP2, UPT, UR5, URZ, UPT, UP2 ;  /* 0x000000ff0500728c */ /* 0x000fd4000bf45320 */
[----:B------:R-:W-:Y:S01]  /*0490*/  VOTEU.ANY UP1, P0 ;  /* 0x0000000000ff7886 */ /* 0x000fe20000020100 */
[----:B------:R-:W-:-:S04]  /*04a0*/  @!UP2 USEL UR4, URZ, 0xffffffff, UP1 ;  /* 0xffffffffff04a887 */ /* 0x000fc80008800000 */
[----:B------:R-:W-:-:S04]  /*04b0*/  ULOP3.LUT UR4, UR4, 0x1, URZ, 0xc0, !UPT ;  /* 0x0000000104047892 */ /* 0x000fc8000f8ec0ff */
[----:B------:R-:W-:-:S11]  /*04c0*/  UISETP.NE.U32.AND UP2, UPT, UR4, 0x1, UPT ;  /* 0x000000010400788c */ /* 0x000fd6000bf45070 */
.L_x_8:
[----:B-12---:R-:W1:Y:S01]  /*04d0*/  SHFL.IDX PT, R2, R104, RZ, 0x1f ;  /* 0x00001fff68027589 */ /* 0x006e6200000e0000 */
[----:B------:R-:W-:-:S04]  /*04e0*/  UISETP.NE.AND UP1, UPT, UR8, 0x2, UPT ;  /* 0x000000020800788c */ /* 0x000fc8000bf25270 */
[----:B------:R-:W-:Y:S01]  /*04f0*/  USEL UR13, URZ, 0x1, UP1 ;  /* 0x00000001ff0d7887 */ /* 0x000fe20008800000 */
[----:B-1----:R-:W-:-:S13]  /*0500*/  ISETP.NE.AND P0, PT, R2, RZ, PT ;  /* 0x000000ff0200720c */ /* 0x002fda0003f05270 */
[----:B------:R-:W-:Y:S05]  /*0510*/  @P0 BRA `(.L_x_9) ;  /* 0x0000000400e40947 */ /* 0x000fea0003800000 */
[----:B------:R-:W-:Y:S01]  /*0520*/  ELECT P0, URZ, PT ;  /* 0x0000000000ff782f */ /* 0x000fe20003800000 */
[----:B------:R-:W-:-:S12]  /*0530*/  BSSY.RECONVERGENT B0, `(.L_x_9) ;  /* 0x0000077000007945 */ /* 0x000fd80003800200 */
[----:B------:R-:W-:Y:S05]  /*0540*/  @!P0 BRA `(.L_x_10) ;  /* 0x0000000400d48947 */ /* 0x000fea0003800000 */
[----:B------:R-:W1:Y:S01]  /*0550*/  S2UR UR5, SR_CgaCtaId ;  /* 0x00000000000579c3 */ /* 0x000e620000008800 */
[----:B------:R-:W-:Y:S01]  /*0560*/  UMOV UR6, 0x400 ;  /* 0x0000040000067882 */ /* 0x000fe20000000000 */
[----:B------:R-:W-:Y:S01]  /*0570*/  UMOV UR4, 0x1 ;  /* 0x0000000100047882 */ /* 0x000fe20000000000 */
[----:B-1----:R-:W-:Y:S02]  /*0580*/  ULEA UR5, UR5, UR6, 0x18 ;  /* 0x0000000605057291 */ /* 0x002fe4000f8ec0ff */
[----:B------:R-:W-:-:S04]  /*0590*/  UIADD3 UR6, UPT, UPT, -UR4, 0x100000, URZ ;  /* 0x0010000004067890 */ /* 0x000fc8000fffe1ff */
[----:B------:R-:W-:Y:S02]  /*05a0*/  USHF.L.U32 UR7, UR6, 0xb, URZ ;  /* 0x0000000b06077899 */ /* 0x000fe400080006ff */
[----:B------:R-:W-:Y:S01]  /*05b0*/  USHF.L.U32 UR6, UR6, 0x1, URZ ;  /* 0x0000000106067899 */ /* 0x000fe200080006ff */
[----:B------:R-:W1:Y:S11]  /*05c0*/  FENCE.VIEW.ASYNC.S ;  /* 0x00000000000073c6 */ /* 0x000e760000000000 */
[----:B-1----:R1:W2:Y:S01]  /*05d0*/  SYNCS.EXCH.64 URZ, [UR5], UR6 ;  /* 0x0000000605ff75b2 */ /* 0x0022a20008000100 */
[----:B------:R1:W3:Y:S01]  /*05e0*/  SYNCS.EXCH.64 URZ, [UR5+0x1b0], UR6 ;  /* 0x0001b00605ff75b2 */ /* 0x0002e20008000100 */
[----:B------:R1:W4:Y:S01]  /*05f0*/  SYNCS.EXCH.64 URZ, [UR5+0x8], UR6 ;  /* 0x0000080605ff75b2 */ /* 0x0003220008000100 */
[----:B------:R1:W1:Y:S01]  /*0600*/  SYNCS.EXCH.64 URZ, [UR5+0x1b8], UR6 ;  /* 0x0001b80605ff75b2 */ /* 0x0002620008000100 */
        /* <DEDUP_REMOVED lines=104> */
[----:B--234-:R-:W-:Y:S01]  /*0c90*/  NOP ;  /* 0x0000000000007918 */ /* 0x01cfe20000000000 */
.L_x_10:
[----:B-1----:R-:W-:Y:S05]  /*0ca0*/  BSYNC.RECONVERGENT B0 ;  /* 0x0000000000007941 */ /* 0x002fea0003800200 */
.L_x_9:
[----:B------:R-:W1:Y:S01]  /*0cb0*/  SHFL.IDX PT, R2, R104, RZ, 0x1f ;  /* 0x00001fff68027589 */ /* 0x000e6200000e0000 */
[----:B------:R-:W-:Y:S01]  /*0cc0*/  NOP ;  /* 0x0000000000007918 */ /* 0x000fe20000000000 */
[----:B-1----:R-:W-:-:S13]  /*0cd0*/  ISETP.NE.AND P0, PT, R2, 0x1, PT ;  /* 0x000000010200780c */ /* 0x002fda0003f05270 */
[----:B------:R-:W-:Y:S05]  /*0ce0*/  @P0 BRA `(.L_x_11) ;  /* 0x0000000000400947 */ /* 0x000fea0003800000 */
[----:B------:R-:W1:Y:S01]  /*0cf0*/  S2UR UR6, SR_CgaCtaId ;  /* 0x00000000000679c3 */ /* 0x000e620000008800 */
[----:B------:R-:W-:Y:S01]  /*0d00*/  UMOV UR7, 0x400 ;  /* 0x0000040000077882 */ /* 0x000fe20000000000 */
[----:B------:R-:W-:Y:S01]  /*0d10*/  UMOV UR5, 0x20 ;  /* 0x0000002000057882 */ /* 0x000fe20000000000 */
[----:B------:R-:W-:Y:S01]  /*0d20*/  UMOV UR4, 0x80 ;  /* 0x0000008000047882 */ /* 0x000fe20000000000 */
[----:B------:R-:W-:-:S04]  /*0d30*/  UIADD3 UR10, UPT, UPT, -UR5, 0x100000, URZ ;  /* 0x00100000050a7890 */ /* 0x000fc8000fffe1ff */
[----:B------:R-:W-:Y:S02]  /*0d40*/  USHF.L.U32 UR11, UR10, 0xb, URZ ;  /* 0x0000000b0a0b7899 */ /* 0x000fe400080006ff */
[----:B------:R-:W-:Y:S02]  /*0d50*/  USHF.L.U32 UR10, UR10, 0x1, URZ ;  /* 0x000000010a0a7899 */ /* 0x000fe400080006ff */
[----:B------:R-:W-:-:S04]  /*0d60*/  UIADD3 UR4, UPT, UPT, -UR4, 0x100000, URZ ;  /* 0x0010000004047890 */ /* 0x000fc8000fffe1ff */
[----:B------:R-:W-:Y:S02]  /*0d70*/  USHF.L.U32 UR5, UR4, 0xb, URZ ;  /* 0x0000000b04057899 */ /* 0x000fe400080006ff */
[----:B------:R-:W-:Y:S01]  /*0d80*/  USHF.L.U32 UR4, UR4, 0x1, URZ ;  /* 0x0000000104047899 */ /* 0x000fe200080006ff */
[----:B------:R-:W-:Y:S01]  /*0d90*/  ELECT P0, URZ, PT ;  /* 0x0000000000ff782f */ /* 0x000fe20003800000 */
[----:B-1----:R-:W-:Y:S01]  /*0da0*/  ULEA UR6, UR6, UR7, 0x18 ;  /* 0x0000000706067291 */ /* 0x002fe2000f8ec0ff */
[----:B------:R-:W1:Y:S11]  /*0db0*/  FENCE.VIEW.ASYNC.S ;  /* 0x00000000000073c6 */ /* 0x000e760000000000 */
[----:B-1----:R1:W2:Y:S01]  /*0dc0*/  SYNCS.EXCH.64 URZ, [UR6+0x360], UR10 ;  /* 0x0003600a06ff75b2 */ /* 0x0022a20008000100 */
[----:B------:R1:W3:Y:S01]  /*0dd0*/  SYNCS.EXCH.64 URZ, [UR6+0x368], UR4 ;  /* 0x0003680406ff75b2 */ /* 0x0002e20008000100 */
[----:B------:R-:W-:Y:S01]  /*0de0*/  NOP ;  /* 0x0000000000007918 */ /* 0x000fe20000000000 */
.L_x_11:
[----:B------:R-:W4:Y:S01]  /*0df0*/  SHFL.IDX PT, R2, R104, RZ, 0x1f ;  /* 0x00001fff68027589 */ /* 0x000f2200000e0000 */
[----:B------:R-:W-:Y:S01]  /*0e00*/  NOP ;  /* 0x0000000000007918 */ /* 0x000fe20000000000 */
[----:B----4-:R-:W-:-:S13]  /*0e10*/  ISETP.NE.AND P0, PT, R2, 0x3, PT ;  /* 0x000000030200780c */ /* 0x010fda0003f05270 */
[----:B------:R-:W-:Y:S05]  /*0e20*/  @P0 BRA `(.L_x_12) ;  /* 0x0000000000300947 */ /* 0x000fea0003800000 */
[----:B-1----:R-:W1:Y:S01]  /*0e30*/  S2UR UR5, SR_CgaCtaId ;  /* 0x00000000000579c3 */ /* 0x002e620000008800 */
[----:B------:R-:W-:Y:S01]  /*0e40*/  UMOV UR6, 0x400 ;  /* 0x0000040000067882 */ /* 0x000fe20000000000 */
[----:B------:R-:W-:Y:S01]  /*0e50*/  UMOV UR4, 0x20 ;  /* 0x0000002000047882 */ /* 0x000fe20000000000 */
[----:B------:R-:W-:Y:S01]  /*0e60*/  ELECT P0, URZ, PT ;  /* 0x0000000000ff782f */ /* 0x000fe20003800000 */
[----:B-1----:R-:W-:Y:S02]  /*0e70*/  ULEA UR5, UR5, UR6, 0x18 ;  /* 0x0000000605057291 */ /* 0x002fe4000f8ec0ff */
[----:B------:R-:W-:-:S04]  /*0e80*/  UIADD3 UR6, UPT, UPT, -UR4, 0x100000, URZ ;  /* 0x0010000004067890 */ /* 0x000fc8000fffe1ff */
[----:B------:R-:W-:Y:S02]  /*0e90*/  USHF.L.U32 UR7, UR6, 0xb, URZ ;  /* 0x0000000b06077899 */ /* 0x000fe400080006ff */
[----:B------:R-:W-:Y:S01]  /*0ea0*/  USHF.L.U32 UR6, UR6, 0x1, URZ ;  /* 0x0000000106067899 */ /* 0x000fe200080006ff */
[----:B------:R-:W1:Y:S11]  /*0eb0*/  FENCE.VIEW.ASYNC.S ;  /* 0x00000000000073c6 */ /* 0x000e760000000000 */
[----:B-1----:R4:W1:Y:S01]  /*0ec0*/  SYNCS.EXCH.64 URZ, [UR5+0x370], UR6 ;  /* 0x0003700605ff75b2 */ /* 0x0028620008000100 */
[----:B------:R4:W1:Y:S02]  /*0ed0*/  SYNCS.EXCH.64 URZ, [UR5+0x378], UR6 ;  /* 0x0003780605ff75b2 */ /* 0x0008640008000100 */
[----:B----4-:R-:W-:Y:S01]  /*0ee0*/  NOP ;  /* 0x0000000000007918 */ /* 0x010fe20000000000 */
.L_x_12:
[----:B------:R-:W4:Y:S01]  /*0ef0*/  SHFL.IDX PT, R2, R104, RZ, 0x1f ;  /* 0x00001fff68027589 */ /* 0x000f2200000e0000 */
[----:B------:R-:W-:Y:S01]  /*0f00*/  NOP ;  /* 0x0000000000007918 */ /* 0x000fe20000000000 */
[----:B----4-:R-:W-:-:S13]  /*0f10*/  ISETP.NE.AND P0, PT, R2, 0x4, PT ;  /* 0x000000040200780c */ /* 0x010fda0003f05270 */
[----:B------:R-:W-:Y:S05]  /*0f20*/  @P0 BRA `(.L_x_13) ;  /* 0x00000000004c0947 */ /* 0x000fea0003800000 */
[----:B-1----:R-:W1:Y:S01]  /*0f30*/  S2UR UR5, SR_CgaCtaId ;  /* 0x00000000000579c3 */ /* 0x002e620000008800 */
[----:B------:R-:W-:Y:S01]  /*0f40*/  UMOV UR7, 0x100 ;  /* 0x0000010000077882 */ /* 0x000fe20000000000 */
[----:B------:R-:W-:Y:S01]  /*0f50*/  UMOV UR6, 0x400 ;  /* 0x0000040000067882 */ /* 0x000fe20000000000 */
[----:B------:R-:W-:Y:S01]  /*0f60*/  USEL UR7, UR7, 0xe0, UP2 ;  /* 0x000000e007077887 */ /* 0x000fe20009000000 */
[----:B------:R-:W-:Y:S01]  /*0f70*/  UMOV UR4, 0x1 ;  /* 0x0000000100047882 */ /* 0x000fe20000000000 */
[----:B------:R-:W-:Y:S01]  /*0f80*/  ELECT P0, URZ, PT ;  /* 0x0000000000ff782f */ /* 0x000fe20003800000 */
[----:B------:R-:W-:-:S04]  /*0f90*/  UIADD3 UR10, UPT, UPT, -UR4, 0x100000, URZ ;  /* 0x00100000040a7890 */ /* 0x000fc8000fffe1ff */
[----:B------:R-:W-:Y:S02]  /*0fa0*/  USHF.L.U32 UR11, UR10, 0xb, URZ ;  /* 0x0000000b0a0b7899 */ /* 0x000fe400080006ff */
[----:B------:R-:W-:Y:S02]  /*0fb0*/  USHF.L.U32 UR10, UR10, 0x1, URZ ;  /* 0x000000010a0a7899 */ /* 0x000fe400080006ff */
[----:B-1----:R-:W-:Y:S02]  /*0fc0*/  ULEA UR5, UR5, UR6, 0x18 ;  /* 0x0000000605057291 */ /* 0x002fe4000f8ec0ff */
[----:B------:R-:W-:-:S04]  /*0fd0*/  UIADD3 UR6, UPT, UPT, -UR7, 0x100000, URZ ;  /* 0x0010000007067890 */ /* 0x000fc8000fffe1ff */
[----:B------:R-:W-:Y:S02]  /*0fe0*/  USHF.L.U32 UR7, UR6, 0xb, URZ ;  /* 0x0000000b06077899 */ /* 0x000fe400080006ff */
[----:B------:R-:W-:Y:S01]  /*0ff0*/  USHF.L.U32 UR6, UR6, 0x1, URZ ;  /* 0x0000000106067899 */ /* 0x000fe200080006ff */
[----:B------:R-:W1:Y:S03]  /*1000*/  FENCE.VIEW.ASYNC.S ;  /* 0x00000000000073c6 */ /* 0x000e660000000000 */
[----:B-1----:R4:W1:Y:S08]  /*1010*/  SYNCS.EXCH.64 URZ, [UR5+0x380], UR10 ;  /* 0x0003800a05ff75b2 */ /* 0x0028700008000100 */
[----:B------:R4:W1:Y:S01]  /*1020*/  SYNCS.EXCH.64 URZ, [UR5+0x390], UR6 ;  /* 0x0003900605ff75b2 */ /* 0x0008620008000100 */
[----:B------:R4:W1:Y:S01]  /*1030*/  SYNCS.EXCH.64 URZ, [UR5+0x388], UR10 ;  /* 0x0003880a05ff75b2 */ /* 0x0008620008000100 */
[----:B------:R4:W1:Y:S02]  /*1040*/  SYNCS.EXCH.64 URZ, [UR5+0x398], UR6 ;  /* 0x0003980605ff75b2 */ /* 0x0008640008000100 */
[----:B----4-:R-:W-:Y:S01]  /*1050*/  NOP ;  /* 0x0000000000007918 */ /* 0x010fe20000000000 */
.L_x_13:
[----:B------:R-:W4:Y:S01]  /*1060*/  SHFL.IDX PT, R2, R104, RZ, 0x1f ;  /* 0x00001fff68027589 */ /* 0x000f2200000e0000 */
[----:B------:R-:W-:Y:S01]  /*1070*/  NOP ;  /* 0x0000000000007918 */ /* 0x000fe20000000000 */
[----:B----4-:R-:W-:-:S13]  /*1080*/  ISETP.NE.AND P0, PT, R2, 0x5, PT ;  /* 0x000000050200780c */ /* 0x010fda0003f05270 */
[----:B------:R-:W-:Y:S05]  /*1090*/  @P0 BRA `(.L_x_14) ;  /* 0x0000000000580947 */ /* 0x000fea0003800000 */
[----:B-1----:R-:W1:Y:S01]  /*10a0*/  S2UR UR6, SR_CgaCtaId ;  /* 0x00000000000679c3 */ /* 0x002e620000008800 */
        /* <DEDUP_REMOVED lines=12> */
[----:B-1----:R4:W1:Y:S01]  /*1170*/  SYNCS.EXCH.64 URZ, [UR6+0x3a0], UR10 ;  /* 0x0003a00a06ff75b2 */ /* 0x0028620008000100 */
[----:B------:R4:W1:Y:S01]  /*1180*/  SYNCS.EXCH.64 URZ, [UR6+0x3c0], UR4 ;  /* 0x0003c00406ff75b2 */ /* 0x0008620008000100 */
[----:B------:R4:W1:Y:S01]  /*1190*/  SYNCS.EXCH.64 URZ, [UR6+0x3a8], UR10 ;  /* 0x0003a80a06ff75b2 */ /* 0x0008620008000100 */
[----:B------:R4:W1:Y:S01]  /*11a0*/  SYNCS.EXCH.64 URZ, [UR6+0x3c8], UR4 ;  /* 0x0003c80406ff75b2 */ /* 0x0008620008000100 */
[----:B------:R4:W1:Y:S01]  /*11b0*/  SYNCS.EXCH.64 URZ, [UR6+0x3b0], UR10 ;  /* 0x0003b00a06ff75b2 */ /* 0x0008620008000100 */
[----:B------:R4:W1:Y:S01]  /*11c0*/  SYNCS.EXCH.64 URZ, [UR6+0x3d0], UR4 ;  /* 0x0003d00406ff75b2 */ /* 0x0008620008000100 */
[----:B------:R4:W1:Y:S01]  /*11d0*/  SYNCS.EXCH.64 URZ, [UR6+0x3b8], UR10 ;  /* 0x0003b80a06ff75b2 */ /* 0x0008620008000100 */
[----:B------:R4:W1:Y:S02]  /*11e0*/  SYNCS.EXCH.64 URZ, [UR6+0x3d8], UR4 ;  /* 0x0003d80406ff75b2 */ /* 0x0008640008000100 */
[----:B----4-:R-:W-:Y:S01]  /*11f0*/  NOP ;  /* 0x0000000000007918 */ /* 0x010fe20000000000 */
.L_x_14:
        /* <DEDUP_REMOVED lines=14> */
[----:B------:R4:W1:Y:S01]  /*12e0*/  SYNCS.EXCH.64 URZ, [UR5+0x3f0], UR6 ;  /* 0x0003f00605ff75b2 */ /* 0x0008620008000100 */
[----:B------:R4:W1:Y:S01]  /*12f0*/  SYNCS.EXCH.64 URZ, [UR5+0x3e8], UR6 ;  /* 0x0003e80605ff75b2 */ /* 0x0008620008000100 */
[----:B------:R4:W1:Y:S02]  /*1300*/  SYNCS.EXCH.64 URZ, [UR5+0x3f8], UR6 ;  /* 0x0003f80605ff75b2 */ /* 0x0008640008000100 */
[----:B----4-:R-:W-:Y:S01]  /*1310*/  NOP ;  /* 0x0000000000007918 */ /* 0x010fe20000000000 */
.L_x_15:
[----:B-1----:R-:W1:Y:S01]  /*1320*/  S2UR UR5, SR_CTAID.X ;  /* 0x00000000000579c3 */ /* 0x002e620000002500 */
[----:B------:R-:W-:-:S05]  /*1330*/  CS2R.32 R97, SR_CgaSize ;  /* 0x0000000000617805 */ /* 0x000fca0000008a00 */
[----:B------:R-:W-:-:S05]  /*1340*/  IMAD R97, R97, -0xa0, RZ ;  /* 0xffffff6061617824 */ /* 0x000fca00078e02ff */
[----:B------:R-:W-:-:S14]  /*1350*/  R2UR UR7, R97 ;  /* 0x00000000610772ca */ /* 0x000fdc00000e0000 */
[----:B------:R-:W4:Y:S01]  /*1360*/  LDCU UR7, c[0x0][UR7+0x2b0] ;  /* 0x00005600070777ac */ /* 0x000f220008000800 */
[----:B------:R-:W-:Y:S01]  /*1370*/  NOP ;  /* 0x0000000000007918 */ /* 0x000fe20000000000 */
[----:B------:R-:W-:-:S05]  /*1380*/  CS2R.32 R97, SR_CgaSize ;  /* 0x0000000000617805 */ /* 0x000fca0000008a00 */
[----:B------:R-:W-:-:S05]  /*1390*/  IMAD R97, R97, -0xa0, RZ ;  /* 0xffffff6061617824 */ /* 0x000fca00078e02ff */
[----:B------:R-:W-:-:S14]  /*13a0*/  R2UR UR6, R97 ;  /* 0x00000000610672ca */ /* 0x000fdc00000e0000 */
[----:B------:R-:W2:Y:S01]  /*13b0*/  LDCU UR6, c[0x0][UR6+0x2b4] ;  /* 0x00005680060677ac */ /* 0x000ea20008000800 */
[----:B------:R-:W3:Y:S08]  /*13c0*/  S2UR UR4, SR_CTAID.Y ;  /* 0x00000000000479c3 */ /* 0x000ef00000002600 */
[----:B------:R-:W2:Y:S01]  /*13d0*/  LDC R9, c[0x0][0xb24] ;  /* 0x0002c900ff097b82 */ /* 0x000ea20000000800 */
[----:B-1----:R-:W-:-:S02]  /*13e0*/  I2FP.F32.U32 R5, UR5 ;  /* 0x0000000500057c45 */ /* 0x002fc40008201000 */
[----:B------:R-:W-:-:S05]  /*13f0*/  CS2R.32 R3, SR_CgaSize ;  /* 0x0000000000037805 */ /* 0x000fca0000008a00 */
[----:B------:R-:W-:-:S06]  /*1400*/  IMAD R3, R3, -0xa0, RZ ;  /* 0xffffff6003037824 */ /* 0x000fcc00078e02ff */
[----:B------:R-:W1:Y:S01]  /*1410*/  LDC R3, c[0x0][R3+0x2a0] ;  /* 0x0000a80003037b82 */ /* 0x000e620000000800 */
[----:B------:R-:W-:Y:S01]  /*1420*/  MOV R97, UR5 ;  /* 0x0000000500617c02 */ /* 0x000fe20008000f00 */
[----:B----4-:R-:W-:Y:S01]  /*1430*/  FMUL R5, R5, UR7 ;  /* 0x0000000705057c20 */ /* 0x010fe20008400000 */
[----:B---3--:R-:W-:Y:S02]  /*1440*/  I2FP.F32.U32 R4, UR4 ;  /* 0x0000000400047c45 */ /* 0x008fe40008201000 */
[----:B------:R-:W-:-:S05]  /*1450*/  CS2R.32 R2, SR_CgaSize ;  /* 0x0000000000027805 */ /* 0x000fca0000008a00 */
[----:B------:R-:W-:-:S06]  /*1460*/  IMAD R2, R2, -0xa0, RZ ;  /* 0xffffff6002027824 */ /* 0x000fcc00078e02ff */
[----:B------:R-:W3:Y:S01]  /*1470*/  LDC R2, c[0x0][R2+0x2a4] ;  /* 0x0000a90002027b82 */ /* 0x000ee20000000800 */
[----:B------:R-:W4:Y:S01]  /*1480*/  F2I.U32.TRUNC.NTZ R90, R5 ;  /* 0x00000005005a7305 */ /* 0x000f22000020f000 */
[----:B------:R-:W-:Y:S01]  /*1490*/  MOV R91, UR4 ;  /* 0x00000004005b7c02 */ /* 0x000fe20008000f00 */
[----:B--2---:R-:W-:-:S05]  /*14a0*/  FMUL R4, R4, UR6 ;  /* 0x0000000604047c20 */ /* 0x004fca0008400000 */
[----:B------:R-:W-:Y:S01]  /*14b0*/  BAR.SYNC.DEFER_BLOCKING 0x0 ;  /* 0x0000000000007b1d */ /* 0x000fe20000010000 */
[----:B------:R-:W-:-:S05]  /*14c0*/  ISETP.GE.AND P0, PT, R9, 0x1, PT ;  /* 0x000000010900780c */ /* 0x000fca0003f06270 */
[----:B------:R-:W2:Y:S02]  /*14d0*/  F2I.U32.TRUNC.NTZ R79, R4 ;  /* 0x00000004004f7305 */ /* 0x000ea4000020f000 */
[----:B------:R-:W3:Y:S01]  /*14e0*/  S2UR UR36, SR_CTAID.Z ;  /* 0x00000000002479c3 */ /* 0x000ee20000002700 */
[----:B----4-:R-:W-:-:S05]  /*14f0*/  IADD3 R90, PT, PT, -R90, RZ, RZ ;  /* 0x000000ff5a5a7210 */ /* 0x010fca0007ffe1ff */
[----:B-1----:R-:W-:Y:S01]  /*1500*/  IMAD R90, R3, R90, UR5 ;  /* 0x00000005035a7e24 */ /* 0x002fe2000f8e025a */
[----:B--2---:R-:W-:-:S05]  /*1510*/  IADD3 R79, PT, PT, -R79, RZ, RZ ;  /* 0x000000ff4f4f7210 */ /* 0x004fca0007ffe1ff */
[----:B---3--:R-:W-:Y:S01]  /*1520*/  IMAD R79, R2, R79, UR4 ;  /* 0x00000004024f7e24 */ /* 0x008fe2000f8e024f */
[----:B------:R-:W-:Y:S06]  /*1530*/  @!P0 BRA `(.L_x_16) ;  /* 0x0000000000b88947 */ /* 0x000fec0003800000 */
[----:B------:R-:W1:Y:S01]  /*1540*/  LDC.64 R4, c[0x0][0xb18] ;  /* 0x0002c600ff047b82 */ /* 0x000e620000000a00 */
[----:B------:R-:W-:-:S07]  /*1550*/  ISETP.NE.AND P0, PT, R9, 0x1, PT ;  /* 0x000000010900780c */ /* 0x000fce0003f05270 */
[----:B------:R-:W2:Y:S08]  /*1560*/  LDC R10, c[0x0][0xb0c] ;  /* 0x0002c300ff0a7b82 */ /* 0x000eb00000000800 */
[----:B------:R-:W3:Y:S08]  /*1570*/  LDC R11, c[0x0][0x370] ;  /* 0x0000dc00ff0b7b82 */ /* 0x000ef00000000800 */
[----:B------:R-:W4:Y:S01]  /*1580*/  LDC R12, c[0x0][0x374] ;  /* 0x0000dd00ff0c7b82 */ /* 0x000f220000000800 */
[----:B-1----:R-:W-:-:S07]  /*1590*/  ISETP.NE.AND P1, PT, R4, 0x1, PT ;  /* 0x000000010400780c */ /* 0x002fce0003f25270 */
[----:B------:R-:W3:Y:S01]  /*15a0*/  LDC.64 R6, c[0x0][0xb10] ;  /* 0x0002c400ff067b82 */ /* 0x000ee20000000a00 */
[----:B--2---:R-:W-:-:S07]  /*15b0*/  ISETP.NE.AND P2, PT, R10, 0x1, PT ;  /* 0x000000010a00780c */ /* 0x004fce0003f45270 */
[----:B------:R-:W1:Y:S08]  /*15c0*/  LDC R8, c[0x0][0xb20] ;  /* 0x0002c800ff087b82 */ /* 0x000e700000000800 */
[----:B------:R-:W2:Y:S01]  /*15d0*/  LDC.64 R2, c[0x0][0xb28] ;  /* 0x0002ca00ff027b82 */ /* 0x000ea20000000a00 */
[----:B----4-:R-:W-:-:S04]  /*15e0*/  IMAD.HI.U32 R13, R12, R5, RZ ;  /* 0x000000050c0d7227 */ /* 0x010fc800078e00ff */
[----:B------:R-:W-:-:S04]  /*15f0*/  IMAD.HI.U32 R5, R91, R5, RZ ;  /* 0x000000055b057227 */ /* 0x000fc800078e00ff */
[----:B---3--:R-:W-:-:S04]  /*1600*/  IMAD.HI.U32 R14, R11, R6, RZ ;  /* 0x000000060b0e7227 */ /* 0x008fc800078e00ff */
[----:B------:R-:W-:Y:S01]  /*1610*/  IMAD.HI.U32 R16, R97, R6, RZ ;  /* 0x0000000661107227 */ /* 0x000fe200078e00ff */
[-C--:B------:R-:W-:Y:S02]  /*1620*/  @P2 SHF.R.U32.HI R11, RZ, R7.reuse, R14 ;  /* 0x00000007ff0b2219 */ /* 0x080fe4000001160e */
[-C--:B-1----:R-:W-:Y:S02]  /*1630*/  @P1 SHF.R.U32.HI R12, RZ, R8.reuse, R13 ;  /* 0x00000008ff0c1219 */ /* 0x082fe4000001160d */
[----:B------:R-:W-:Y:S02]  /*1640*/  SHF.R.U32.HI R8, RZ, R8, R5 ;  /* 0x00000008ff087219 */ /* 0x000fe40000011605 */
[----:B------:R-:W-:Y:S02]  /*1650*/  SHF.R.U32.HI R16, RZ, R7, R16 ;  /* 0x00000007ff107219 */ /* 0x000fe40000011610 */
[----:B------:R-:W-:Y:S01]  /*1660*/  SEL R5, R91, R8, !P1 ;  /* 0x000000085b057207 */ /* 0x000fe20004800000 */
[----:B--2---:R-:W-:Y:S01]  /*1670*/  IMAD.HI.U32 R14, R12, R2, RZ ;  /* 0x000000020c0e7227 */ /* 0x004fe200078e00ff */
[----:B------:R-:W-:-:S03]  /*1680*/  SEL R7, R97, R16, !P2 ;  /* 0x0000001061077207 */ /* 0x000fc60005000000 */
[----:B------:R-:W-:Y:S01]  /*1690*/  IMAD.HI.U32 R6, R11, R2, RZ ;  /* 0x000000020b067227 */ /* 0x000fe200078e00ff */
[----:B------:R-:W-:-:S04]  /*16a0*/  @P0 SHF.R.U32.HI R12, RZ, R3, R14 ;  /* 0x00000003ff0c0219 */ /* 0x000fc8000001160e */
[----:B------:R-:W-:Y:S01]  /*16b0*/  @P0 SHF.R.U32.HI R11, RZ, R3, R6 ;  /* 0x00000003ff0b0219 */ /* 0x000fe20000011606 */
[----:B------:R-:W-:-:S04]  /*16c0*/  IMAD R12, R12, R9, RZ ;  /* 0x000000090c0c7224 */ /* 0x000fc800078e02ff */
[----:B------:R-:W-:Y:S01]  /*16d0*/  IMAD R6, R11, R9, RZ ;  /* 0x000000090b067224 */ /* 0x000fe200078e02ff */
[----:B------:R-:W-:-:S04]  /*16e0*/  ISETP.GE.AND P1, PT, R5, R12, PT ;  /* 0x0000000c0500720c */ /* 0x000fc80003f26270 */
[----:B------:R-:W-:Y:S01]  /*16f0*/  ISETP.GE.OR P1, PT, R7, R6, P1 ;  /* 0x000000060700720c */ /* 0x000fe20000f26670 */
[----:B------:R-:W-:-:S05]  /*1700*/  IMAD.HI.U32 R6, R5, R2, RZ ;  /* 0x0000000205067227 */ /* 0x000fca00078e00ff */
[----:B------:R-:W-:-:S04]  /*1710*/  SHF.R.U32.HI R6, RZ, R3, R6 ;  /* 0x00000003ff067219 */ /* 0x000fc80000011606 */
[----:B------:R-:W-:-:S03]  /*1720*/  SEL R6, R5, R6, !P0 ;  /* 0x0000000605067207 */ /* 0x000fc60004000000 */
[----:B------:R-:W-:Y:S01]  /*1730*/  @!P1 IMAD.HI.U32 R8, R7, R2, RZ ;  /* 0x0000000207089227 */ /* 0x000fe200078e00ff */
[----:B------:R-:W-:-:S04]  /*1740*/  IADD3 R2, PT, PT, -R6, RZ, RZ ;  /* 0x000000ff06027210 */ /* 0x000fc80007ffe1ff */
[----:B------:R-:W-:Y:S01]  /*1750*/  @!P1 SHF.R.U32.HI R8, RZ, R3, R8 ;  /* 0x00000003ff089219 */ /* 0x000fe20000011608 */
[----:B------:R-:W-:-:S03]  /*1760*/  IMAD R2, R9, R2, R5 ;  /* 0x0000000209027224 */ /* 0x000fc600078e0205 */
[----:B------:R-:W-:Y:S02]  /*1770*/  @!P1 SEL R3, R7, R8, !P0 ;  /* 0x0000000807039207 */ /* 0x000fe40004000000 */
[----:B------:R-:W-:-:S03]  /*1780*/  IADD3 R8, PT, PT, -R5, RZ, RZ ;  /* 0x000000ff05087210 */ /* 0x000fc60007ffe1ff */
[--C-:B------:R-:W-:Y:S02]  /*1790*/  @!P1 IMAD.IADD R6, R6, 0x1, -R3.reuse ;  /* 0x0000000106069824 */ /* 0x100fe400078e0a03 */
[----:B------:R-:W-:Y:S01]  /*17a0*/  @!P1 IMAD R3, R2, R11, R3 ;  /* 0x0000000b02039224 */ /* 0x000fe200078e0203 */
[----:B------:R-:W-:Y:S01]  /*17b0*/  IADD3 R2, PT, PT, -R7, RZ, RZ ;  /* 0x000000ff07027210 */ /* 0x000fe20007ffe1ff */
[----:B------:R-:W-:Y:S02]  /*17c0*/  @!P1 IMAD R5, R6, R9, R7 ;  /* 0x0000000906059224 */ /* 0x000fe400078e0207 */
[----:B------:R-:W-:Y:S02]  /*17d0*/  IMAD R8, R4, R8, R91 ;  /* 0x0000000804087224 */ /* 0x000fe400078e025b */
[----:B------:R-:W-:Y:S02]  /*17e0*/  @!P1 IMAD.MOV.U32 R7, RZ, RZ, R3 ;  /* 0x000000ffff079224 */ /* 0x000fe400078e0003 */
[----:B------:R-:W-:-:S02]  /*17f0*/  IMAD R2, R10, R2, R97 ;  /* 0x000000020a027224 */ /* 0x000fc400078e0261 */
[----:B------:R-:W-:Y:S02]  /*1800*/  IMAD R91, R5, R4, R8 ;  /* 0x00000004055b7224 */ /* 0x000fe400078e0208 */
[----:B------:R-:W-:Y:S02]  /*1810*/  IMAD R97, R7, R10, R2 ;  /* 0x0000000a07617224 */ /* 0x000fe400078e0202 */
.L_x_16:
[----:B------:R-:W1:Y:S01]  /*1820*/  LDCU UR4, c[0x0][0xb30] ;  /* 0x00016600ff0477ac */ /* 0x000e620008000800 */
[----:B------:R-:W2:Y:S08]  /*1830*/  S2UR UR37, SR_CgaCtaId ;  /* 0x00000000002579c3 */ /* 0x000eb00000008800 */
[----:B------:R-:W3:Y:S01]  /*1840*/  LDC R40, c[0x0][0xb24] ;  /* 0x0002c900ff287b82 */ /* 0x000ee20000000800 */
[----:B-1----:R-:W-:-:S09]  /*1850*/  UISETP.NE.AND UP1, UPT, UR4, 0x1, UPT ;  /* 0x000000010400788c */ /* 0x002fd2000bf25270 */
[----:B--2---:R-:W-:Y:S05]  /*1860*/  BRA.U UP1, `(.L_x_17) ;  /* 0x0000000101407547 */ /* 0x004fea000b800000 */
[----:B------:R-:W1:Y:S08]  /*1870*/  LDC.64 R4, c[0x0][0xb10] ;  /* 0x0002c400ff047b82 */ /* 0x000e700000000a00 */
[----:B------:R-:W2:Y:S08]  /*1880*/  LDC.64 R2, c[0x0][0xb18] ;  /* 0x0002c600ff027b82 */ /* 0x000eb00000000a00 */
[----:B------:R-:W4:Y:S08]  /*1890*/  LDC R6, c[0x0][0xb20] ;  /* 0x0002c800ff067b82 */ /* 0x000f300000000800 */
[----:B------:R-:W3:Y:S01]  /*18a0*/  LDC R8, c[0x0][0xb0c] ;  /* 0x0002c300ff087b82 */ /* 0x000ee20000000800 */
[----:B-1----:R-:W-:-:S05]  /*18b0*/  IMAD.HI.U32 R4, R97, R4, RZ ;  /* 0x0000000461047227 */ /* 0x002fca00078e00ff */
[----:B------:R-:W-:Y:S01]  /*18c0*/  SHF.R.U32.HI R4, RZ, R5, R4 ;  /* 0x00000005ff047219 */ /* 0x000fe20000011604 */
[----:B--2---:R-:W-:Y:S01]  /*18d0*/  IMAD.HI.U32 R3, R91, R3, RZ ;  /* 0x000000035b037227 */ /* 0x004fe200078e00ff */
[----:B------:R-:W-:-:S04]  /*18e0*/  ISETP.NE.AND P0, PT, R2, 0x1, PT ;  /* 0x000000010200780c */ /* 0x000fc80003f05270 */
[----:B----4-:R-:W-:-:S04]  /*18f0*/  SHF.R.U32.HI R6, RZ, R6, R3 ;  /* 0x00000006ff067219 */ /* 0x010fc80000011603 */
[----:B------:R-:W-:Y:S02]  /*1900*/  SEL R3, R91, R6, !P0 ;  /* 0x000000065b037207 */ /* 0x000fe40004000000 */
[----:B---3--:R-:W-:-:S04]  /*1910*/  ISETP.NE.AND P1, PT, R8, 0x1, PT ;  /* 0x000000010800780c */ /* 0x008fc80003f25270 */
[----:B------:R-:W-:-:S05]  /*1920*/  SEL R4, R97, R4, !P1 ;  /* 0x0000000461047207 */ /* 0x000fca0004800000 */
[----:B------:R-:W-:Y:S02]  /*1930*/  IMAD.IADD R5, R3, 0x1, -R4 ;  /* 0x0000000103057824 */ /* 0x000fe400078e0a04 */
[----:B------:R-:W-:Y:S02]  /*1940*/  IMAD.IADD R3, R4, 0x1, -R3 ;  /* 0x0000000104037824 */ /* 0x000fe400078e0a03 */
[----:B------:R-:W-:Y:S02]  /*1950*/  IMAD R97, R5, R8, R97 ;  /* 0x0000000805617224 */ /* 0x000fe400078e0261 */
[----:B------:R-:W-:-:S07]  /*1960*/  IMAD R91, R3, R2, R91 ;  /* 0x00000002035b7224 */ /* 0x000fce00078e025b */
.L_x_17:
[----:B------:R-:W-:Y:S01]  /*1970*/  BAR.SYNC.DEFER_BLOCKING 0x0 ;  /* 0x0000000000007b1d */ /* 0x000fe20000010000 */
[----:B------:R-:W-:Y:S01]  /*1980*/  UISETP.NE.AND UP1, UPT, UR8, 0x2, UPT ;  /* 0x000000020800788c */ /* 0x000fe2000bf25270 */
[----:B------:R-:W-:Y:S02]  /*1990*/  ISETP.NE.OR P5, PT, R0, 0x2, !P5 ;  /* 0x000000020000780c */ /* 0x000fe40006fa5670 */
[----:B------:R-:W-:-:S06]  /*19a0*/  LOP3.LUT R2, R101, 0x1f, RZ, 0xc0, !PT ;  /* 0x0000001f65027812 */ /* 0x000fcc00078ec0ff */
[----:B------:R-:W-:Y:S05]  /*19b0*/  BRA.U UP1, `(.L_x_18) ;  /* 0x0000002d015c7547 */ /* 0x000fea000b800000 */
[----:B------:R-:W1:Y:S01]  /*19c0*/  LDCU UR13, c[0x0][0x38c] ;  /* 0x00007180ff0d77ac */ /* 0x000e620008000800 */
[----:B------:R-:W2:Y:S01]  /*19d0*/  LDC R9, c[0x0][0x370] ;  /* 0x0000dc00ff097b82 */ /* 0x000ea20000000800 */
[----:B------:R-:W-:Y:S01]  /*19e0*/  PLOP3.LUT P1, PT, PT, PT, UP2, 0x80, 0x8 ;  /* 0x000000000008781c */ /* 0x000fe20003f2f028 */
[----:B------:R-:W-:Y:S01]  /*19f0*/  IMAD.MOV.U32 R15, RZ, RZ, 0x1 ;  /* 0x00000001ff0f7424 */ /* 0x000fe200078e00ff */
[----:B------:R-:W-:Y:S01]  /*1a00*/  ISETP.EQ.OR P4, PT, R2, RZ, P5 ;  /* 0x000000ff0200720c */ /* 0x000fe20002f82670 */
[----:B------:R-:W-:Y:S01]  /*1a10*/  IMAD.MOV.U32 R14, RZ, RZ, RZ ;  /* 0x000000ffff0e7224 */ /* 0x000fe200078e00ff */
[----:B------:R-:W-:Y:S02]  /*1a20*/  PLOP3.LUT P1, PT, P1, PT, PT, 0x8, 0x80 ;  /* 0x000000000080781c */ /* 0x000fe40000f2e170 */
[----:B------:R-:W-:Y:S01]  /*1a30*/  CS2R R12, SRZ ;  /* 0x00000000000c7805 */ /* 0x000fe2000001ff00 */
[----:B------:R-:W-:Y:S01]  /*1a40*/  IMAD.MOV.U32 R10, RZ, RZ, 0x1 ;  /* 0x00000001ff0a7424 */ /* 0x000fe200078e00ff */
[----:B------:R-:W4:Y:S01]  /*1a50*/  LDC R0, c[0x0][0x374] ;  /* 0x0000dd00ff007b82 */ /* 0x000f220000000800 */
[----:B------:R-:W2:Y:S01]  /*1a60*/  LDCU.64 UR22, c[0x0][0x348] ;  /* 0x00006900ff1677ac */ /* 0x000ea20008000a00 */
[----:B------:R-:W-:Y:S01]  /*1a70*/  UMOV UR6, URZ ;  /* 0x000000ff00067c82 */ /* 0x000fe20008000000 */
[----:B-1----:R-:W-:-:S04]  /*1a80*/  UIADD3 UR5, UPT, UPT, UR13, 0x1f, URZ ;  /* 0x0000001f0d057890 */ /* 0x002fc8000fffe0ff */
[----:B------:R-:W-:-:S04]  /*1a90*/  USHF.R.S32.HI UR4, URZ, 0x1f, UR5 ;  /* 0x0000001fff047899 */ /* 0x000fc80008011405 */
[----:B------:R-:W-:-:S04]  /*1aa0*/  ULEA.HI UR4, UR4, UR5, URZ, 0x5 ;  /* 0x0000000504047291 */ /* 0x000fc8000f8f28ff */
[----:B------:R-:W-:Y:S02]  /*1ab0*/  USHF.R.S32.HI UR15, URZ, 0x5, UR4 ;  /* 0x00000005ff0f7899 */ /* 0x000fe40008011404 */
[----:B------:R-:W-:Y:S02]  /*1ac0*/  UIADD3 UR4, UPT, UPT, UR13, -0x1, URZ ;  /* 0xffffffff0d047890 */ /* 0x000fe4000fffe0ff */
[----:B------:R-:W-:Y:S02]  /*1ad0*/  UISETP.LT.U32.AND UP0, UPT, UR15, 0x36, UPT ;  /* 0x000000360f00788c */ /* 0x000fe4000bf01070 */
[----:B------:R-:W-:Y:S02]  /*1ae0*/  UISETP.GE.U32.AND UP1, UPT, UR4, -0x3f, UPT ;  /* 0xffffffc10400788c */ /* 0x000fe4000bf26070 */
[----:B------:R-:W-:Y:S02]  /*1af0*/  USEL UR14, UR15, 0x36, UP0 ;  /* 0x000000360f0e7887 */ /* 0x000fe40008000000 */
[----:B------:R-:W-:-:S02]  /*1b00*/  UIADD3 UR13, UPT, UPT, UR13, 0x3e, URZ ;  /* 0x0000003e0d0d7890 */ /* 0x000fc4000fffe0ff */
[----:B------:R-:W-:Y:S02]  /*1b10*/  UIADD3 UR5, UPT, UPT, UR14, -0x1, URZ ;  /* 0xffffffff0e057890 */ /* 0x000fe4000fffe0ff */
[----:B------:R-:W-:-:S03]  /*1b20*/  UIADD3 UR7, UPT, UPT, UR15, -UR14, URZ ;  /* 0x8000000e0f077290 */ /* 0x000fc6000fffe0ff */
[----:B------:R-:W-:-:S04]  /*1b30*/  @UP1 UIADD3 UR5, UPT, UPT, UR14, URZ, URZ ;  /* 0x000000ff0e051290 */ /* 0x000fc8000fffe0ff */
[----:B--2---:R-:W-:-:S12]  /*1b40*/  UIADD3 UR5, UPT, UPT, UR5, 0x1, URZ ;  /* 0x0000000105057890 */ /* 0x004fd8000fffe0ff */
.L_x_36:
[----:B------:R-:W-:Y:S01]  /*1b50*/  UISETP.NE.AND UP0, UPT, UR37, URZ, UPT ;  /* 0x000000ff2500728c */ /* 0x000fe2000bf05270 */
[----:B------:R-:W1:Y:S08]  /*1b60*/  S2UR UR37, SR_CgaCtaId ;  /* 0x00000000002579c3 */ /* 0x000e700000008800 */
[----:B------:R-:W-:Y:S05]  /*1b70*/  BRA.U UP0, `(.L_x_19) ;  /* 0x0000000100347547 */ /* 0x000fea000b800000 */
[----:B------:R-:W2:Y:S01]  /*1b80*/  S2R R2, SR_CgaCtaId ;  /* 0x0000000000027919 */ /* 0x000ea20000008800 */
[----:B------:R-:W-:-:S04]  /*1b90*/  MOV R3, 0x400 ;  /* 0x0000040000037802 */ /* 0x000fc80000000f00 */
[----:B--2---:R-:W-:Y:S02]  /*1ba0*/  LEA R3, R2, R3, 0x18 ;  /* 0x0000000302037211 */ /* 0x004fe400078ec0ff */
[----:B------:R-:W-:-:S03]  /*1bb0*/  SHF.L.U32 R2, R10, 0x1f, RZ ;  /* 0x0000001f0a027819 */ /* 0x000fc600000006ff */
[----:B------:R-:W-:-:S04]  /*1bc0*/  IMAD R3, R12, 0x8, R3 ;  /* 0x000000080c037824 */ /* 0x000fc800078e0203 */
[----:B------:R-:W2:Y:S02]  /*1bd0*/  SYNCS.PHASECHK.TRANS64.TRYWAIT P0, [R3+URZ+0x3f0], R2 ;  /* 0x0003f002030075a7 */ /* 0x000ea400080011ff */
[----:B--2---:R-:W-:Y:S05]  /*1be0*/  @!P0 BRA `(.L_x_20) ;  /* 0x0000006400ac8947 */ /* 0x004fea0003800000 */
.L_x_146:
[----:B------:R-:W-:Y:S01]  /*1bf0*/  VIADD R12, R12, 0x1 ;  /* 0x000000010c0c7836 */ /* 0x000fe20000000000 */
[----:B------:R2:W-:Y:S04]  /*1c00*/  SYNCS.ARRIVE.TRANS64.A1T0 RZ, [R3+URZ+0x3e0], RZ ;  /* 0x0003e0ff03ff79a7 */ /* 0x0005e800081000ff */
[----:B------:R-:W-:-:S04]  /*1c10*/  ISETP.NE.AND P0, PT, R12, 0x2, PT ;  /* 0x000000020c00780c */ /* 0x000fc80003f05270 */
[----:B------:R-:W-:Y:S02]  /*1c20*/  SEL R12, R12, RZ, P0 ;  /* 0x000000ff0c0c7207 */ /* 0x000fe40000000000 */
[----:B--2---:R-:W-:-:S04]  /*1c30*/  SEL R3, RZ, 0x1, P0 ;  /* 0x00000001ff037807 */ /* 0x004fc80000000000 */
[----:B------:R-:W-:-:S07]  /*1c40*/  LOP3.LUT R10, R10, R3, RZ, 0x3c, !PT ;  /* 0x000000030a0a7212 */ /* 0x000fce00078e3cff */
.L_x_19:
[----:B------:R-:W-:Y:S01]  /*1c50*/  UMOV UR4, 0x400 ;  /* 0x0000040000047882 */ /* 0x000fe20000000000 */
[----:B------:R-:W-:Y:S01]  /*1c60*/  SHF.L.U32 R2, R15, 0x1f, RZ ;  /* 0x0000001f0f027819 */ /* 0x000fe200000006ff */
[----:B-1----:R-:W-:Y:S01]  /*1c70*/  ULEA UR4, UR37, UR4, 0x18 ;  /* 0x0000000425047291 */ /* 0x002fe2000f8ec0ff */
[----:B------:R-:W-:Y:S01]  /*1c80*/  R2UR UR35, R97 ;  /* 0x00000000612372ca */ /* 0x000fe200000e0000 */
[----:B------:R-:W-:Y:S01]  /*1c90*/  UISETP.GE.U32.AND UP0, UPT, UR13, 0x3f, UPT ;  /* 0x0000003f0d00788c */ /* 0x000fe2000bf06070 */
[----:B------:R-:W-:Y:S01]  /*1ca0*/  R2UR UR11, R91 ;  /* 0x000000005b0b72ca */ /* 0x000fe200000e0000 */
[----:B------:R-:W-:Y:S01]  /*1cb0*/  ULEA UR8, UR6, UR4, 0x3 ;  /* 0x0000000406087291 */ /* 0x000fe2000f8e18ff */
[----:B------:R-:W-:-:S08]  /*1cc0*/  UMOV UR24, URZ ;  /* 0x000000ff00187c82 */ /* 0x000fd00008000000 */
[----:B------:R1:W2:Y:S01]  /*1cd0*/  SYNCS.PHASECHK.TRANS64.TRYWAIT P0, [UR8+0x1b0], R2 ;  /* 0x0001b002ff0075a7 */ /* 0x0002a20008001108 */
[----:B------:R-:W-:Y:S02]  /*1ce0*/  USHF.L.U32 UR35, UR35, 0x6, URZ ;  /* 0x0000000623237899 */ /* 0x000fe400080006ff */
[----:B------:R-:W-:Y:S01]  /*1cf0*/  USHF.L.U32 UR11, UR11, 0x6, URZ ;  /* 0x000000060b0b7899 */ /* 0x000fe200080006ff */
[----:B------:R-:W-:Y:S11]  /*1d00*/  BRA.U !UP0, `(.L_x_21) ;  /* 0x0000000108a47547 */ /* 0x000ff6000b800000 */
[----:B------:R-:W-:Y:S01]  /*1d10*/  UMOV UR16, URZ ;  /* 0x000000ff00107c82 */ /* 0x000fe20008000000 */
[----:B------:R-:W-:-:S05]  /*1d20*/  UMOV UR17, UR6 ;  /* 0x0000000600117c82 */ /* 0x000fca0008000000 */
.L_x_26:
[----:B-1----:R-:W-:Y:S01]  /*1d30*/  ULEA UR33, UR17, UR4, 0x3 ;  /* 0x0000000411217291 */ /* 0x002fe2000f8e18ff */
[----:B--2---:R-:W-:Y:S01]  /*1d40*/  @!P5 MOV R3, 0x1000 ;  /* 0x000010000003d802 */ /* 0x004fe20000000f00 */
[----:B--2---:R-:W-:Y:S10]  /*1d50*/  @P0 BRA `(.L_x_22) ;  /* 0x00000000000c0947 */ /* 0x004ff40003800000 */
[----:B------:R-:W-:-:S04]  /*1d60*/  SHF.L.U32 R5, R15, 0x1f, RZ ;  /* 0x0000001f0f057819 */ /* 0x000fc800000006ff */
[----:B------:R-:W2:Y:S02]  /*1d70*/  SYNCS.PHASECHK.TRANS64.TRYWAIT P0, [UR33+0x1b0], R5 ;  /* 0x0001b005ff0075a7 */ /* 0x000ea40008001121 */
[----:B--2---:R-:W-:Y:S05]  /*1d80*/  @!P0 BRA `(.L_x_23) ;  /* 0x0000006400588947 */ /* 0x004fea0003800000 */
.L_x_22:
[----:B------:R2:W-:Y:S01]  /*1d90*/  @!P5 SYNCS.ARRIVE.TRANS64 RZ, [UR33], R3 ;  /* 0x00000003ffffd9a7 */ /* 0x0005e20008000021 */
[----:B------:R-:W-:Y:S04]  /*1da0*/  BSSY.RECONVERGENT B0, `(.L_x_24) ;  /* 0x0000003000007945 */ /* 0x000fe80003800200 */
[----:B------:R-:W-:Y:S05]  /*1db0*/  @P4 BRA `(.L_x_25) ;  /* 0x0000000000044947 */ /* 0x000fea0003800000 */
[----:B------:R-:W-:Y:S05]  /*1dc0*/  BPT.TRAP 0x1 ;  /* 0x000000040000795c */ /* 0x000fea0000300000 */
.L_x_25:
[----:B------:R-:W-:Y:S05]  /*1dd0*/  BSYNC.RECONVERGENT B0 ;  /* 0x0000000000007941 */ /* 0x000fea0003800200 */
.L_x_24:
[----:B------:R-:W-:Y:S02]  /*1de0*/  UIADD3 UR6, UPT, UPT, UR17, 0x1, URZ ;  /* 0x0000000111067890 */ /* 0x000fe4000fffe0ff */
[----:B------:R-:W-:Y:S02]  /*1df0*/  UIADD3 UR26, UP1, UPT, UR22, 0x80, URZ ;  /* 0x00000080161a7890 */ /* 0x000fe4000ff3e0ff */
[----:B------:R-:W-:Y:S02]  /*1e00*/  UISETP.NE.AND UP0, UPT, UR6, 0x36, UPT ;  /* 0x000000360600788c */ /* 0x000fe4000bf05270 */
[----:B------:R-:W-:Y:S02]  /*1e10*/  USHF.L.U32 UR34, UR16, 0x5, URZ ;  /* 0x0000000510227899 */ /* 0x000fe400080006ff */
[----:B------:R-:W-:Y:S02]  /*1e20*/  USEL UR9, URZ, 0x1, UP0 ;  /* 0x00000001ff097887 */ /* 0x000fe40008000000 */
[----:B------:R-:W-:-:S02]  /*1e30*/  USEL UR6, UR6, URZ, UP0 ;  /* 0x000000ff06067287 */ /* 0x000fc40008000000 */
[----:B------:R-:W-:Y:S02]  /*1e40*/  UIADD3 UR20, UP0, UPT, UR22, 0x180, URZ ;  /* 0x0000018016147890 */ /* 0x000fe4000ff1e0ff */
[----:B------:R-:W-:Y:S01]  /*1e50*/  ULEA UR8, UR6, UR4, 0x3 ;  /* 0x0000000406087291 */ /* 0x000fe2000f8e18ff */
[----:B------:R-:W-:Y:S01]  /*1e60*/  LOP3.LUT R15, R15, UR9, RZ, 0x3c, !PT ;  /* 0x000000090f0f7c12 */ /* 0x000fe2000f8e3cff */
[----:B------:R-:W-:Y:S02]  /*1e70*/  UIADD3.X UR27, UPT, UPT, URZ, UR23, URZ, UP1, !UPT ;  /* 0x00000017ff1b7290 */ /* 0x000fe40008ffe4ff */
[----:B------:R-:W-:Y:S01]  /*1e80*/  UIADD3.X UR21, UPT, UPT, URZ, UR23, URZ, UP0, !UPT ;  /* 0x00000017ff157290 */ /* 0x000fe200087fe4ff */
[----:B-1----:R-:W-:Y:S01]  /*1e90*/  SHF.L.U32 R2, R15, 0x1f, RZ ;  /* 0x0000001f0f027819 */ /* 0x002fe200000006ff */
[----:B------:R-:W-:Y:S01]  /*1ea0*/  UMOV UR18, 0x0 ;  /* 0x0000000000127882 */ /* 0x000fe20000000000 */
[----:B------:R-:W-:Y:S01]  /*1eb0*/  UMOV UR19, 0x10000000 ;  /* 0x1000000000137882 */ /* 0x000fe20000000000 */
[----:B------:R-:W-:Y:S01]  /*1ec0*/  UMOV UR12, UR36 ;  /* 0x00000024000c7c82 */ /* 0x000fe20008000000 */
[----:B------:R1:W1:Y:S01]  /*1ed0*/  SYNCS.PHASECHK.TRANS64.TRYWAIT P0, [UR8+0x1b0], R2 ;  /* 0x0001b002ff0075a7 */ /* 0x0002620008001108 */
[----:B------:R-:W-:Y:S01]  /*1ee0*/  ULEA UR8, UR17, UR4, 0xb ;  /* 0x0000000411087291 */ /* 0x000fe2000f8e58ff */
[----:B------:R-:W-:Y:S01]  /*1ef0*/  UMOV UR9, UR33 ;  /* 0x0000002100097c82 */ /* 0x000fe20008000000 */
[----:B------:R-:W-:-:S02]  /*1f00*/  UMOV UR10, UR34 ;  /* 0x00000022000a7c82 */ /* 0x000fc40008000000 */
[----:B------:R-:W-:Y:S02]  /*1f10*/  UIADD3 UR32, UPT, UPT, UR8, 0x2800, URZ ;  /* 0x0000280008207890 */ /* 0x000fe4000fffe0ff */
[----:B------:R-:W-:Y:S02]  /*1f20*/  UIADD3 UR8, UPT, UPT, UR8, 0x1d800, URZ ;  /* 0x0001d80008087890 */ /* 0x000fe4000fffe0ff */
[----:B------:R-:W-:Y:S01]  /*1f30*/  UIADD3 UR16, UPT, UPT, UR16, 0x1, URZ ;  /* 0x0000000110107890 */ /* 0x000fe2000fffe0ff */
[----:B------:R-:W-:Y:S01]  /*1f40*/  UMOV UR24, UR5 ;  /* 0x0000000500187c82 */ /* 0x000fe20008000000 */
[----:B------:R-:W-:Y:S02]  /*1f50*/  UMOV UR17, UR6 ;  /* 0x0000000600117c82 */ /* 0x000fe40008000000 */
[----:B------:R-:W-:Y:S01]  /*1f60*/  UISETP.NE.AND UP0, UPT, UR16, UR5, UPT ;  /* 0x000000051000728c */ /* 0x000fe2000bf05270 */
[----:B------:R1:W-:Y:S02]  /*1f70*/  UTMALDG.3D [UR32], [UR26], desc[UR18] ;  /* 0x000012201a0075b4 */ /* 0x0003e40008011000 */
[----:B------:R1:W-:Y:S06]  /*1f80*/  UTMALDG.3D [UR8], [UR20], desc[UR18] ;  /* 0x00001208140075b4 */ /* 0x0003ec0008011000 */
[----:B------:R-:W-:Y:S05]  /*1f90*/  BRA.U UP0, `(.L_x_26) ;  /* 0xfffffffd00647547 */ /* 0x000fea000b83ffff */
.L_x_21:
[----:B-1----:R-:W-:Y:S01]  /*1fa0*/  ULEA UR8, UR6, UR4, 0x3 ;  /* 0x0000000406087291 */ /* 0x002fe2000f8e18ff */
[----:B------:R-:W-:Y:S01]  /*1fb0*/  SHF.L.U32 R2, R15, 0x1f, RZ ;  /* 0x0000001f0f027819 */ /* 0x000fe200000006ff */
[----:B------:R-:W-:Y:S01]  /*1fc0*/  @!P1 SYNCS.ARRIVE.TRANS64.A1T0 RZ, [UR4+0x378], RZ ;  /* 0x000378ffffff99a7 */ /* 0x000fe20008100004 */
[----:B------:R-:W-:-:S06]  /*1fd0*/  UISETP.GT.AND UP0, UPT, UR15, UR14, UPT ;  /* 0x0000000e0f00728c */ /* 0x000fcc000bf04270 */
[----:B--2---:R1:W2:Y:S03]  /*1fe0*/  SYNCS.PHASECHK.TRANS64.TRYWAIT P0, [UR8+0x1b0], R2 ;  /* 0x0001b002ff0075a7 */ /* 0x0042a60008001108 */
[----:B------:R-:W-:Y:S05]  /*1ff0*/  BRA.U !UP0, `(.L_x_27) ;  /* 0x0000000108a87547 */ /* 0x000fea000b800000 */
[----:B------:R-:W-:Y:S01]  /*2000*/  UIADD3 UR21, UPT, UPT, UR7, UR24, URZ ;  /* 0x0000001807157290 */ /* 0x000fe2000fffe0ff */
[----:B------:R-:W-:-:S11]  /*2010*/  UMOV UR25, UR6 ;  /* 0x0000000600197c82 */ /* 0x000fd60008000000 */
.L_x_32:
[----:B-1----:R-:W-:Y:S01]  /*2020*/  ULEA UR17, UR25, UR4, 0x3 ;  /* 0x0000000419117291 */ /* 0x002fe2000f8e18ff */
[----:B--2---:R-:W-:Y:S01]  /*2030*/  @!P5 MOV R3, 0x1000 ;  /* 0x000010000003d802 */ /* 0x004fe20000000f00 */
[----:B--2---:R-:W-:Y:S10]  /*2040*/  @P0 BRA `(.L_x_28) ;  /* 0x00000000000c0947 */ /* 0x004ff40003800000 */
[----:B------:R-:W-:-:S04]  /*2050*/  SHF.L.U32 R5, R15, 0x1f, RZ ;  /* 0x0000001f0f057819 */ /* 0x000fc800000006ff */
[----:B------:R-:W2:Y:S02]  /*2060*/  SYNCS.PHASECHK.TRANS64.TRYWAIT P0, [UR17+0x1b0], R5 ;  /* 0x0001b005ff0075a7 */ /* 0x000ea40008001111 */
[----:B--2---:R-:W-:Y:S05]  /*2070*/  @!P0 BRA `(.L_x_29) ;  /* 0x0000006000b48947 */ /* 0x004fea0003800000 */
.L_x_28:
[----:B------:R2:W-:Y:S01]  /*2080*/  @!P5 SYNCS.ARRIVE.TRANS64 RZ, [UR17], R3 ;  /* 0x00000003ffffd9a7 */ /* 0x0005e20008000011 */
[----:B------:R-:W-:Y:S04]  /*2090*/  BSSY.RECONVERGENT B0, `(.L_x_30) ;  /* 0x0000003000007945 */ /* 0x000fe80003800200 */
[----:B------:R-:W-:Y:S05]  /*20a0*/  @P4 BRA `(.L_x_31) ;  /* 0x0000000000044947 */ /* 0x000fea0003800000 */
[----:B------:R-:W-:Y:S05]  /*20b0*/  BPT.TRAP 0x1 ;  /* 0x000000040000795c */ /* 0x000fea0000300000 */
.L_x_31:
[----:B------:R-:W-:Y:S05]  /*20c0*/  BSYNC.RECONVERGENT B0 ;  /* 0x0000000000007941 */ /* 0x000fea0003800200 */
.L_x_30:
        /* <DEDUP_REMOVED lines=20> */
[----:B------:R-:W-:Y:S01]  /*2210*/  UIADD3 UR8, UPT, UPT, UR8, 0x1d800, URZ ;  /* 0x0001d80008087890 */ /* 0x000fe2000fffe0ff */
[----:B------:R-:W-:Y:S01]  /*2220*/  UMOV UR9, UR17 ;  /* 0x0000001100097c82 */ /* 0x000fe20008000000 */
[----:B------:R-:W-:Y:S01]  /*2230*/  UMOV UR10, UR18 ;  /* 0x00000012000a7c82 */ /* 0x000fe20008000000 */
[----:B------:R-:W-:Y:S01]  /*2240*/  UIADD3 UR24, UPT, UPT, UR24, 0x1, URZ ;  /* 0x0000000118187890 */ /* 0x000fe2000fffe0ff */
[----:B------:R-:W-:-:S03]  /*2250*/  UMOV UR25, UR6 ;  /* 0x0000000600197c82 */ /* 0x000fc60008000000 */
[----:B------:R1:W-:Y:S01]  /*2260*/  UTMALDG.3D [UR16], [UR30], desc[UR26] ;  /* 0x00001a101e0075b4 */ /* 0x0003e20008011000 */
[----:B------:R-:W-:Y:S01]  /*2270*/  UISETP.NE.AND UP0, UPT, UR24, UR21, UPT ;  /* 0x000000151800728c */ /* 0x000fe2000bf05270 */
[----:B------:R1:W-:Y:S08]  /*2280*/  UTMALDG.3D [UR8], [UR28], desc[UR26] ;  /* 0x00001a081c0075b4 */ /* 0x0003f00008011000 */
[----:B------:R-:W-:Y:S05]  /*2290*/  BRA.U UP0, `(.L_x_32) ;  /* 0xfffffffd00607547 */ /* 0x000fea000b83ffff */
.L_x_27:
[C---:B-1----:R-:W-:Y:S01]  /*22a0*/  LEA R2, R14.reuse, UR4, 0x3 ;  /* 0x000000040e027c11 */ /* 0x042fe2000f8e18ff */
[----:B------:R-:W-:Y:S01]  /*22b0*/  NOP ;  /* 0x0000000000007918 */ /* 0x000fe20000000000 */
[----:B--2---:R-:W-:Y:S02]  /*22c0*/  SHF.L.U32 R3, R13, 0x1f, RZ ;  /* 0x0000001f0d037819 */ /* 0x004fe400000006ff */
[----:B------:R-:W-:Y:S02]  /*22d0*/  LEA R4, R14, UR4, 0x4 ;  /* 0x000000040e047c11 */ /* 0x000fe4000f8e20ff */
[----:B------:R-:W1:Y:S02]  /*22e0*/  SYNCS.PHASECHK.TRANS64.TRYWAIT P0, [R2+URZ+0x380], R3 ;  /* 0x00038003020075a7 */ /* 0x000e6400080011ff */
[----:B-1----:R-:W-:Y:S05]  /*22f0*/  @!P0 BRA `(.L_x_33) ;  /* 0x00000060002c8947 */ /* 0x002fea0003800000 */
.L_x_149:
[----:B------:R-:W2:Y:S01]  /*2300*/  LDS.128 R4, [R4+0x410] ;  /* 0x0004100004047984 */ /* 0x000ea20000000c00 */
[----:B---3--:R-:W-:Y:S01]  /*2310*/  ISETP.GE.AND P0, PT, R40, 0x1, PT ;  /* 0x000000012800780c */ /* 0x008fe20003f06270 */
[----:B-1----:R-:W-:Y:S01]  /*2320*/  VIADD R2, R2, 0x390 ;  /* 0x0000039002027836 */ /* 0x002fe20000000000 */
[----:B------:R-:W-:Y:S01]  /*2330*/  @!PT LDS RZ, [RZ] ;  /* 0x00000000fffff984 */ /* 0x000fe20000000800 */
[----:B------:R-:W-:Y:S01]  /*2340*/  @!PT LDS RZ, [RZ] ;  /* 0x00000000fffff984 */ /* 0x000fe20000000800 */
[----:B------:R-:W-:Y:S01]  /*2350*/  @!PT LDS RZ, [RZ] ;  /* 0x00000000fffff984 */ /* 0x000fe20000000800 */
[----:B------:R-:W-:Y:S01]  /*2360*/  @!PT LDS RZ, [RZ] ;  /* 0x00000000fffff984 */ /* 0x000fe20000000800 */
[----:B------:R1:W-:Y:S06]  /*2370*/  MEMBAR.ALL.CTA ;  /* 0x0000000000007992 */ /* 0x0003ec0000008000 */
[----:B-1----:R-:W1:Y:S01]  /*2380*/  FENCE.VIEW.ASYNC.S ;  /* 0x00000000000073c6 */ /* 0x002e620000000000 */
[----:B------:R-:W-:-:S04]  /*2390*/  PRMT R2, RZ, 0x654, R2 ;  /* 0x00000654ff027816 */ /* 0x000fc80000000002 */
[----:B-1----:R1:W-:Y:S01]  /*23a0*/  SYNCS.ARRIVE.TRANS64.RED.A1T0 RZ, [R2+URZ], RZ ;  /* 0x000000ff02ff79a7 */ /* 0x0023e200081004ff */
[----:B--2---:R-:W-:-:S13]  /*23b0*/  LOP3.LUT P2, RZ, R6, 0x1, RZ, 0xc0, !PT ;  /* 0x0000000106ff7812 */ /* 0x004fda000784c0ff */
[----:B------:R-:W-:Y:S01]  /*23c0*/  @P2 SHF.R.U32.HI R3, RZ, 0x10, R5 ;  /* 0x00000010ff032819 */ /* 0x000fe20000011605 */
[----:B------:R-:W-:Y:S01]  /*23d0*/  VOTEU.ANY UP0, P2 ;  /* 0x0000000000ff7886 */ /* 0x000fe20001000100 */
[----:B------:R-:W-:Y:S02]  /*23e0*/  @P2 MOV R11, R4 ;  /* 0x00000004000b2202 */ /* 0x000fe40000000f00 */
[----:B------:R-:W-:Y:S02]  /*23f0*/  @P2 R2UR.BROADCAST UR8, R3 ;  /* 0x00000000030822ca */ /* 0x000fe400008e0000 */
[----:B------:R-:W-:-:S11]  /*2400*/  @P2 LOP3.LUT R8, R5, 0xffff, RZ, 0xc0, !PT ;  /* 0x0000ffff05082812 */ /* 0x000fd600078ec0ff */
[----:B------:R-:W-:Y:S01]  /*2410*/  @UP0 UMOV UR36, UR8 ;  /* 0x0000000800240c82 */ /* 0x000fe20008000000 */
[----:B-1----:R-:W-:Y:S05]  /*2420*/  @!P0 BRA `(.L_x_34) ;  /* 0x0000000000b88947 */ /* 0x002fea0003800000 */
[----:B------:R-:W4:Y:S01]  /*2430*/  LDC.64 R4, c[0x0][0xb18] ;  /* 0x0002c600ff047b82 */ /* 0x000f220000000a00 */
[----:B------:R-:W-:-:S07]  /*2440*/  ISETP.NE.AND P3, PT, R40, 0x1, PT ;  /* 0x000000012800780c */ /* 0x000fce0003f65270 */
[----:B------:R-:W1:Y:S08]  /*2450*/  LDC.64 R6, c[0x0][0xb10] ;  /* 0x0002c400ff067b82 */ /* 0x000e700000000a00 */
[----:B------:R-:W2:Y:S08]  /*2460*/  LDC R16, c[0x0][0xb20] ;  /* 0x0002c800ff107b82 */ /* 0x000eb00000000800 */
[----:B------:R-:W3:Y:S01]  /*2470*/  LDC R18, c[0x0][0xb0c] ;  /* 0x0002c300ff127b82 */ /* 0x000ee20000000800 */
[----:B----4-:R-:W-:Y:S01]  /*2480*/  IMAD.HI.U32 R17, R0, R5, RZ ;  /* 0x0000000500117227 */ /* 0x010fe200078e00ff */
[----:B------:R-:W-:-:S03]  /*2490*/  ISETP.NE.AND P0, PT, R4, 0x1, PT ;  /* 0x000000010400780c */ /* 0x000fc60003f05270 */
[----:B------:R-:W-:-:S03]  /*24a0*/  IMAD.HI.U32 R5, R8, R5, RZ ;  /* 0x0000000508057227 */ /* 0x000fc600078e00ff */
[----:B------:R-:W4:Y:S01]  /*24b0*/  LDC.64 R2, c[0x0][0xb28] ;  /* 0x0002ca00ff027b82 */ /* 0x000f220000000a00 */
[----:B-1----:R-:W-:-:S04]  /*24c0*/  IMAD.HI.U32 R20, R9, R6, RZ ;  /* 0x0000000609147227 */ /* 0x002fc800078e00ff */
[----:B------:R-:W-:Y:S01]  /*24d0*/  IMAD.HI.U32 R22, R11, R6, RZ ;  /* 0x000000060b167227 */ /* 0x000fe200078e00ff */
[----:B------:R-:W-:Y:S02]  /*24e0*/  SHF.R.U32.HI R20, RZ, R7, R20 ;  /* 0x00000007ff147219 */ /* 0x000fe40000011614 */
[-C--:B--2---:R-:W-:Y:S02]  /*24f0*/  SHF.R.U32.HI R17, RZ, R16.reuse, R17 ;  /* 0x00000010ff117219 */ /* 0x084fe40000011611 */
[----:B------:R-:W-:Y:S02]  /*2500*/  SHF.R.U32.HI R5, RZ, R16, R5 ;  /* 0x00000010ff057219 */ /* 0x000fe40000011605 */
[----:B------:R-:W-:Y:S02]  /*2510*/  SEL R17, R0, R17, !P0 ;  /* 0x0000001100117207 */ /* 0x000fe40004000000 */
[----:B------:R-:W-:Y:S02]  /*2520*/  SHF.R.U32.HI R22, RZ, R7, R22 ;  /* 0x00000007ff167219 */ /* 0x000fe40000011616 */
[----:B---3--:R-:W-:-:S02]  /*2530*/  ISETP.NE.AND P1, PT, R18, 0x1, PT ;  /* 0x000000011200780c */ /* 0x008fc40003f25270 */
[----:B------:R-:W-:Y:S02]  /*2540*/  SEL R5, R8, R5, !P0 ;  /* 0x0000000508057207 */ /* 0x000fe40004000000 */
[----:B------:R-:W-:Y:S02]  /*2550*/  SEL R19, R9, R20, !P1 ;  /* 0x0000001409137207 */ /* 0x000fe40004800000 */
[----:B------:R-:W-:Y:S01]  /*2560*/  SEL R7, R11, R22, !P1 ;  /* 0x000000160b077207 */ /* 0x000fe20004800000 */
[----:B----4-:R-:W-:-:S04]  /*2570*/  IMAD.HI.U32 R20, R17, R2, RZ ;  /* 0x0000000211147227 */ /* 0x010fc800078e00ff */
[----:B------:R-:W-:Y:S01]  /*2580*/  IMAD.HI.U32 R6, R19, R2, RZ ;  /* 0x0000000213067227 */ /* 0x000fe200078e00ff */
[----:B------:R-:W-:-:S04]  /*2590*/  @P3 SHF.R.U32.HI R17, RZ, R3, R20 ;  /* 0x00000003ff113219 */ /* 0x000fc80000011614 */
[----:B------:R-:W-:Y:S01]  /*25a0*/  @P3 SHF.R.U32.HI R19, RZ, R3, R6 ;  /* 0x00000003ff133219 */ /* 0x000fe20000011606 */
[----:B------:R-:W-:-:S04]  /*25b0*/  IMAD R17, R40, R17, RZ ;  /* 0x0000001128117224 */ /* 0x000fc800078e02ff */
[----:B------:R-:W-:Y:S01]  /*25c0*/  IMAD R6, R40, R19, RZ ;  /* 0x0000001328067224 */ /* 0x000fe200078e02ff */
[C---:B------:R-:W-:Y:S02]  /*25d0*/  ISETP.GE.AND P0, PT, R5.reuse, R17, PT ;  /* 0x000000110500720c */ /* 0x040fe40003f06270 */
[----:B------:R-:W-:Y:S02]  /*25e0*/  IADD3 R17, PT, PT, -R5, RZ, RZ ;  /* 0x000000ff05117210 */ /* 0x000fe40007ffe1ff */
[----:B------:R-:W-:Y:S01]  /*25f0*/  ISETP.GE.OR P0, PT, R7, R6, P0 ;  /* 0x000000060700720c */ /* 0x000fe20000706670 */
[----:B------:R-:W-:-:S04]  /*2600*/  IMAD.HI.U32 R6, R5, R2, RZ ;  /* 0x0000000205067227 */ /* 0x000fc800078e00ff */
[----:B------:R-:W-:Y:S01]  /*2610*/  IMAD R8, R4, R17, R8 ;  /* 0x0000001104087224 */ /* 0x000fe200078e0208 */
[----:B------:R-:W-:-:S04]  /*2620*/  SHF.R.U32.HI R6, RZ, R3, R6 ;  /* 0x00000003ff067219 */ /* 0x000fc80000011606 */
[----:B------:R-:W-:-:S03]  /*2630*/  SEL R6, R5, R6, !P3 ;  /* 0x0000000605067207 */ /* 0x000fc60005800000 */
[----:B------:R-:W-:-:S04]  /*2640*/  @!P0 IMAD.HI.U32 R16, R7, R2, RZ ;  /* 0x0000000207108227 */ /* 0x000fc800078e00ff */
[----:B------:R-:W-:Y:S01]  /*2650*/  IMAD.MOV R2, RZ, RZ, -R6 ;  /* 0x000000ffff027224 */ /* 0x000fe200078e0a06 */
[----:B------:R-:W-:-:S03]  /*2660*/  @!P0 SHF.R.U32.HI R16, RZ, R3, R16 ;  /* 0x00000003ff108219 */ /* 0x000fc60000011610 */
[----:B------:R-:W-:Y:S01]  /*2670*/  IMAD R2, R40, R2, R5 ;  /* 0x0000000228027224 */ /* 0x000fe200078e0205 */
[----:B------:R-:W-:-:S05]  /*2680*/  @!P0 SEL R3, R7, R16, !P3 ;  /* 0x0000001007038207 */ /* 0x000fca0005800000 */
[--C-:B------:R-:W-:Y:S02]  /*2690*/  @!P0 IMAD.IADD R6, R6, 0x1, -R3.reuse ;  /* 0x0000000106068824 */ /* 0x100fe400078e0a03 */
[----:B------:R-:W-:Y:S01]  /*26a0*/  @!P0 IMAD R3, R2, R19, R3 ;  /* 0x0000001302038224 */ /* 0x000fe200078e0203 */
[----:B------:R-:W-:Y:S01]  /*26b0*/  IADD3 R2, PT, PT, -R7, RZ, RZ ;  /* 0x000000ff07027210 */ /* 0x000fe20007ffe1ff */
[----:B------:R-:W-:Y:S02]  /*26c0*/  @!P0 IMAD R5, R40, R6, R7 ;  /* 0x0000000628058224 */ /* 0x000fe400078e0207 */
[----:B------:R-:W-:Y:S02]  /*26d0*/  @!P0 IMAD.MOV.U32 R7, RZ, RZ, R3 ;  /* 0x000000ffff078224 */ /* 0x000fe400078e0003 */
[----:B------:R-:W-:Y:S02]  /*26e0*/  IMAD R2, R18, R2, R11 ;  /* 0x0000000212027224 */ /* 0x000fe400078e020b */
[----:B------:R-:W-:-:S02]  /*26f0*/  IMAD R8, R5, R4, R8 ;  /* 0x0000000405087224 */ /* 0x000fc400078e0208 */
[----:B------:R-:W-:Y:S02]  /*2700*/  IMAD R11, R7, R18, R2 ;  /* 0x00000012070b7224 */ /* 0x000fe400078e0202 */
.L_x_34:
[----:B------:R-:W1:Y:S02]  /*2710*/  LDCU UR8, c[0x0][0xb30] ;  /* 0x00016600ff0877ac */ /* 0x000e640008000800 */
[----:B-1----:R-:W-:-:S09]  /*2720*/  UISETP.NE.AND UP0, UPT, UR8, 0x1, UPT ;  /* 0x000000010800788c */ /* 0x002fd2000bf05270 */
[----:B------:R-:W-:Y:S05]  /*2730*/  BRA.U UP0, `(.L_x_35) ;  /* 0x0000000100407547 */ /* 0x000fea000b800000 */
[----:B------:R-:W1:Y:S08]  /*2740*/  LDC.64 R4, c[0x0][0xb10] ;  /* 0x0002c400ff047b82 */ /* 0x000e700000000a00 */
[----:B------:R-:W2:Y:S08]  /*2750*/  LDC.64 R2, c[0x0][0xb18] ;  /* 0x0002c600ff027b82 */ /* 0x000eb00000000a00 */
[----:B------:R-:W3:Y:S08]  /*2760*/  LDC R6, c[0x0][0xb20] ;  /* 0x0002c800ff067b82 */ /* 0x000ef00000000800 */
[----:B------:R-:W4:Y:S01]  /*2770*/  LDC R16, c[0x0][0xb0c] ;  /* 0x0002c300ff107b82 */ /* 0x000f220000000800 */
[----:B-1----:R-:W-:-:S05]  /*2780*/  IMAD.HI.U32 R4, R11, R4, RZ ;  /* 0x000000040b047227 */ /* 0x002fca00078e00ff */
[----:B------:R-:W-:Y:S01]  /*2790*/  SHF.R.U32.HI R4, RZ, R5, R4 ;  /* 0x00000005ff047219 */ /* 0x000fe20000011604 */
[----:B--2---:R-:W-:Y:S01]  /*27a0*/  IMAD.HI.U32 R3, R8, R3, RZ ;  /* 0x0000000308037227 */ /* 0x004fe200078e00ff */
[----:B------:R-:W-:-:S04]  /*27b0*/  ISETP.NE.AND P0, PT, R2, 0x1, PT ;  /* 0x000000010200780c */ /* 0x000fc80003f05270 */
[----:B---3--:R-:W-:-:S04]  /*27c0*/  SHF.R.U32.HI R3, RZ, R6, R3 ;  /* 0x00000006ff037219 */ /* 0x008fc80000011603 */
[----:B------:R-:W-:Y:S02]  /*27d0*/  SEL R3, R8, R3, !P0 ;  /* 0x0000000308037207 */ /* 0x000fe40004000000 */
[----:B----4-:R-:W-:-:S04]  /*27e0*/  ISETP.NE.AND P1, PT, R16, 0x1, PT ;  /* 0x000000011000780c */ /* 0x010fc80003f25270 */
[----:B------:R-:W-:-:S05]  /*27f0*/  SEL R4, R11, R4, !P1 ;  /* 0x000000040b047207 */ /* 0x000fca0004800000 */
[----:B------:R-:W-:Y:S02]  /*2800*/  IMAD.IADD R5, R3, 0x1, -R4 ;  /* 0x0000000103057824 */ /* 0x000fe400078e0a04 */
[----:B------:R-:W-:Y:S02]  /*2810*/  IMAD.IADD R3, R4, 0x1, -R3 ;  /* 0x0000000104037824 */ /* 0x000fe400078e0a03 */
[----:B------:R-:W-:Y:S02]  /*2820*/  IMAD R11, R5, R16, R11 ;  /* 0x00000010050b7224 */ /* 0x000fe400078e020b */
[----:B------:R-:W-:-:S07]  /*2830*/  IMAD R8, R3, R2, R8 ;  /* 0x0000000203087224 */ /* 0x000fce00078e0208 */
.L_x_35:
[----:B------:R-:W-:Y:S01]  /*2840*/  VIADD R14, R14, 0x1 ;  /* 0x000000010e0e7836 */ /* 0x000fe20000000000 */
[----:B------:R-:W-:Y:S01]  /*2850*/  PLOP3.LUT P1, PT, PT, PT, PT, 0x80, 0x8 ;  /* 0x000000000008781c */ /* 0x000fe20003f2f070 */
[----:B------:R-:W-:Y:S02]  /*2860*/  IMAD.IADD R97, R11, 0x1, R90 ;  /* 0x000000010b617824 */ /* 0x000fe400078e025a */
[----:B------:R-:W-:Y:S01]  /*2870*/  IMAD.IADD R91, R8, 0x1, R79 ;  /* 0x00000001085b7824 */ /* 0x000fe200078e024f */
[----:B------:R-:W-:-:S04]  /*2880*/  ISETP.NE.AND P0, PT, R14, 0x2, PT ;  /* 0x000000020e00780c */ /* 0x000fc80003f05270 */
[----:B------:R-:W-:Y:S02]  /*2890*/  SEL R2, RZ, 0x1, P0 ;  /* 0x00000001ff027807 */ /* 0x000fe40000000000 */
[----:B------:R-:W-:Y:S02]  /*28a0*/  SEL R14, R14, RZ, P0 ;  /* 0x000000ff0e0e7207 */ /* 0x000fe40000000000 */
[----:B------:R-:W-:Y:S01]  /*28b0*/  LOP3.LUT R13, R13, R2, RZ, 0x3c, !PT ;  /* 0x000000020d0d7212 */ /* 0x000fe200078e3cff */
[----:B------:R-:W-:Y:S06]  /*28c0*/  @P2 BRA `(.L_x_36) ;  /* 0xfffffff000a02947 */ /* 0x000fec000383ffff */
[----:B------:R-:W-:Y:S01]  /*28d0*/  UIADD3 UR4, UPT, UPT, UR4, 0x1b0, URZ ;  /* 0x000001b004047890 */ /* 0x000fe2000fffe0ff */
[----:B------:R-:W-:-:S03]  /*28e0*/  SHF.L.U32 R3, R15, 0x1f, RZ ;  /* 0x0000001f0f037819 */ /* 0x000fc600000006ff */
[----:B------:R-:W-:-:S09]  /*28f0*/  ULEA UR5, UR6, UR4, 0x3 ;  /* 0x0000000406057291 */ /* 0x000fd2000f8e18ff */
[----:B------:R-:W1:Y:S02]  /*2900*/  SYNCS.PHASECHK.TRANS64.TRYWAIT P0, [UR5], R3 ;  /* 0x00000003ff0075a7 */ /* 0x000e640008001105 */
[----:B-1----:R-:W-:Y:S05]  /*2910*/  @!P0 BRA `(.L_x_37) ;  /* 0x0000005800b88947 */ /* 0x002fea0003800000 */
.L_x_151:
[----:B------:R-:W-:-:S04]  /*2920*/  UIADD3 UR6, UPT, UPT, UR6, 0x1, URZ ;  /* 0x0000000106067890 */ /* 0x000fc8000fffe0ff */
[----:B------:R-:W-:-:S04]  /*2930*/  UISETP.NE.AND UP0, UPT, UR6, 0x36, UPT ;  /* 0x000000360600788c */ /* 0x000fc8000bf05270 */
[----:B------:R-:W-:Y:S02]  /*2940*/  USEL UR7, URZ, 0x1, UP0 ;  /* 0x00000001ff077887 */ /* 0x000fe40008000000 */
[----:B------:R-:W-:-:S04]  /*2950*/  USEL UR6, UR6, URZ, UP0 ;  /* 0x000000ff06067287 */ /* 0x000fc80008000000 */
[----:B------:R-:W-:Y:S01]  /*2960*/  ULEA UR5, UR6, UR4, 0x3 ;  /* 0x0000000406057291 */ /* 0x000fe2000f8e18ff */
[----:B------:R-:W-:-:S04]  /*2970*/  LOP3.LUT R2, R15, UR7, RZ, 0x3c, !PT ;  /* 0x000000070f027c12 */ /* 0x000fc8000f8e3cff */
[----:B-1----:R-:W-:-:S04]  /*2980*/  SHF.L.U32 R3, R2, 0x1f, RZ ;  /* 0x0000001f02037819 */ /* 0x002fc800000006ff */
[----:B------:R-:W1:Y:S02]  /*2990*/  SYNCS.PHASECHK.TRANS64.TRYWAIT P0, [UR5], R3 ;  /* 0x00000003ff0075a7 */ /* 0x000e640008001105 */
[----:B-1----:R-:W-:Y:S05]  /*29a0*/  @!P0 BRA `(.L_x_38) ;  /* 0x0000005800ac8947 */ /* 0x002fea0003800000 */
.L_x_153:
        /* <DEDUP_REMOVED lines=9> */
.L_x_155:
        /* <DEDUP_REMOVED lines=9> */
.L_x_157:
        /* <DEDUP_REMOVED lines=9> */
.L_x_159:
        /* <DEDUP_REMOVED lines=9> */
.L_x_161:
        /* <DEDUP_REMOVED lines=9> */
.L_x_163:
        /* <DEDUP_REMOVED lines=9> */
.L_x_165:
        /* <DEDUP_REMOVED lines=9> */
.L_x_167:
        /* <DEDUP_REMOVED lines=9> */
.L_x_169:
        /* <DEDUP_REMOVED lines=9> */
.L_x_171:
        /* <DEDUP_REMOVED lines=9> */
.L_x_173:
        /* <DEDUP_REMOVED lines=9> */
.L_x_175:
        /* <DEDUP_REMOVED lines=9> */
.L_x_177:
        /* <DEDUP_REMOVED lines=9> */
.L_x_179:
        /* <DEDUP_REMOVED lines=9> */
.L_x_181:
        /* <DEDUP_REMOVED lines=9> */
.L_x_183:
        /* <DEDUP_REMOVED lines=9> */
.L_x_185:
        /* <DEDUP_REMOVED lines=9> */
.L_x_187:
        /* <DEDUP_REMOVED lines=9> */
.L_x_189:
        /* <DEDUP_REMOVED lines=9> */
.L_x_191:
        /* <DEDUP_REMOVED lines=9> */
.L_x_193:
        /* <DEDUP_REMOVED lines=9> */
.L_x_195:
        /* <DEDUP_REMOVED lines=9> */
.L_x_197:
        /* <DEDUP_REMOVED lines=9> */
.L_x_199:
        /* <DEDUP_REMOVED lines=9> */
.L_x_201:
        /* <DEDUP_REMOVED lines=9> */
.L_x_203:
        /* <DEDUP_REMOVED lines=9> */
.L_x_205:
        /* <DEDUP_REMOVED lines=9> */
.L_x_207:
        /* <DEDUP_REMOVED lines=9> */
.L_x_209:
        /* <DEDUP_REMOVED lines=9> */
.L_x_211:
        /* <DEDUP_REMOVED lines=9> */
.L_x_213:
        /* <DEDUP_REMOVED lines=9> */
.L_x_215:
        /* <DEDUP_REMOVED lines=9> */
.L_x_217:
        /* <DEDUP_REMOVED lines=9> */
.L_x_219:
        /* <DEDUP_REMOVED lines=9> */
.L_x_221:
        /* <DEDUP_REMOVED lines=9> */
.L_x_223:
        /* <DEDUP_REMOVED lines=9> */
.L_x_225:
        /* <DEDUP_REMOVED lines=9> */
.L_x_227:
        /* <DEDUP_REMOVED lines=9> */
.L_x_229:
        /* <DEDUP_REMOVED lines=9> */
.L_x_231:
        /* <DEDUP_REMOVED lines=9> */
.L_x_233:
        /* <DEDUP_REMOVED lines=9> */
.L_x_235:
        /* <DEDUP_REMOVED lines=9> */
.L_x_237:
        /* <DEDUP_REMOVED lines=9> */
.L_x_239:
        /* <DEDUP_REMOVED lines=9> */
.L_x_241:
        /* <DEDUP_REMOVED lines=9> */
.L_x_243:
        /* <DEDUP_REMOVED lines=9> */
.L_x_245:
        /* <DEDUP_REMOVED lines=9> */
.L_x_247:
        /* <DEDUP_REMOVED lines=9> */
.L_x_249:
        /* <DEDUP_REMOVED lines=9> */
.L_x_251:
        /* <DEDUP_REMOVED lines=9> */
.L_x_253:
        /* <DEDUP_REMOVED lines=9> */
.L_x_255:
[----:B------:R-:W-:-:S04]  /*4660*/  UIADD3 UR6, UPT, UPT, UR6, 0x1, URZ ;  /* 0x0000000106067890 */ /* 0x000fc8000fffe0ff */
[----:B------:R-:W-:-:S04]  /*4670*/  UISETP.NE.AND UP0, UPT, UR6, 0x36, UPT ;  /* 0x000000360600788c */ /* 0x000fc8000bf05270 */
[----:B------:R-:W-:Y:S02]  /*4680*/  USEL UR5, URZ, 0x1, UP0 ;  /* 0x00000001ff057887 */ /* 0x000fe40008000000 */
[----:B------:R-:W-:-:S04]  /*4690*/  USEL UR6, UR6, URZ, UP0 ;  /* 0x000000ff06067287 */ /* 0x000fc80008000000 */
[----:B------:R-:W-:Y:S01]  /*46a0*/  ULEA UR6, UR6, UR4, 0x3 ;  /* 0x0000000406067291 */ /* 0x000fe2000f8e18ff */
[----:B-1----:R-:W-:-:S04]  /*46b0*/  LOP3.LUT R3, R2, UR5, RZ, 0x3c, !PT ;  /* 0x0000000502037c12 */ /* 0x002fc8000f8e3cff */
[----:B------:R-:W-:Y:S01]  /*46c0*/  SHF.L.U32 R3, R3, 0x1f, RZ ;  /* 0x0000001f03037819 */ /* 0x000fe200000006ff */
[----:B----4-:R-:W-:-:S07]  /*46d0*/  IMAD.U32 R0, RZ, RZ, UR6 ;  /* 0x00000006ff007e24 */ /* 0x010fce000f8e00ff */
.L_x_90:
[----:B-1----:R1:W2:Y:S02]  /*46e0*/  SYNCS.PHASECHK.TRANS64.TRYWAIT P0, [R0+URZ], R3 ;  /* 0x00000003000075a7 */ /* 0x0022a400080011ff */
[----:B--2---:R-:W-:Y:S05]  /*46f0*/  @!P0 NANOSLEEP.SYNCS 0x989680 ;  /* 0x009896800000895d */ /* 0x004fea0003900000 */
[----:B------:R-:W2:Y:S02]  /*4700*/  @!P0 SYNCS.PHASECHK.TRANS64 P0, [R0+URZ], R3 ;  /* 0x00000003000085a7 */ /* 0x000ea400080010ff */
[----:B--2---:R-:W-:Y:S05]  /*4710*/  @P0 EXIT ;  /* 0x000000000000094d */ /* 0x004fea0003800000 */
[----:B------:R-:W-:Y:S05]  /*4720*/  BRA `(.L_x_90) ;  /* 0xfffffffc00ec7947 */ /* 0x000fea000383ffff */
.L_x_18:
[----:B------:R-:W-:-:S04]  /*4730*/  UISETP.NE.AND UP1, UPT, UR37, URZ, UPT ;  /* 0x000000ff2500728c */ /* 0x000fc8000bf25270 */
[----:B------:R-:W-:-:S09]  /*4740*/  UISETP.NE.OR UP1, UPT, UR8, 0x1, UP1 ;  /* 0x000000010800788c */ /* 0x000fd20008f25670 */
[----:B------:R-:W-:Y:S05]  /*4750*/  BRA.U UP1, `(.L_x_91) ;  /* 0x0000000501487547 */ /* 0x000fea000b800000 */
[----:B------:R-:W-:Y:S01]  /*4760*/  ISETP.NE.AND P2, PT, R2, RZ, PT ;  /* 0x000000ff0200720c */ /* 0x000fe20003f45270 */
[----:B------:R-:W-:Y:S01]  /*4770*/  IMAD.MOV.U32 R12, RZ, RZ, 0x1 ;  /* 0x00000001ff0c7424 */ /* 0x000fe200078e00ff */
[----:B------:R-:W-:Y:S02]  /*4780*/  CS2R R10, SRZ ;  /* 0x00000000000a7805 */ /* 0x000fe4000001ff00 */
[----:B------:R-:W-:Y:S01]  /*4790*/  CS2R R8, SRZ ;  /* 0x0000000000087805 */ /* 0x000fe2000001ff00 */
[----:B------:R-:W-:Y:S01]  /*47a0*/  UMOV UR4, 0x400 ;  /* 0x0000040000047882 */ /* 0x000fe20000000000 */
[----:B------:R-:W-:Y:S01]  /*47b0*/  UMOV UR6, URZ ;  /* 0x000000ff00067c82 */ /* 0x000fe20008000000 */
[----:B------:R-:W-:-:S12]  /*47c0*/  ULEA UR37, UR37, UR4, 0x18 ;  /* 0x0000000425257291 */ /* 0x000fd8000f8ec0ff */
.L_x_95:
[----:B------:R-:W-:Y:S02]  /*47d0*/  LEA R0, R8, UR37, 0x3 ;  /* 0x0000002508007c11 */ /* 0x000fe4000f8e18ff */
[----:B------:R-:W-:-:S03]  /*47e0*/  SHF.L.U32 R5, R9, 0x1f, RZ ;  /* 0x0000001f09057819 */ /* 0x000fc600000006ff */
[----:B------:R-:W-:Y:S01]  /*47f0*/  VIADD R4, R0, 0x3f0 ;  /* 0x000003f000047836 */ /* 0x000fe20000000000 */
[----:B------:R-:W1:Y:S02]  /*4800*/  SYNCS.PHASECHK.TRANS64.TRYWAIT P0, [R0+URZ+0x3e0], R5 ;  /* 0x0003e005000075a7 */ /* 0x000e6400080011ff */
[----:B-1----:R-:W-:Y:S05]  /*4810*/  @!P0 BRA `(.L_x_92) ;  /* 0x0000004c00f08947 */ /* 0x002fea0003800000 */
.L_x_256:
[----:B------:R-:W-:Y:S01]  /*4820*/  ULEA UR5, UR6, UR37, 0x3 ;  /* 0x0000002506057291 */ /* 0x000fe2000f8e18ff */
[----:B------:R-:W-:Y:S02]  /*4830*/  PRMT R4, RZ, 0x654, R4 ;  /* 0x00000654ff047816 */ /* 0x000fe40000000004 */
[----:B-1----:R-:W-:Y:S01]  /*4840*/  SHF.L.U32 R5, R12, 0x1f, RZ ;  /* 0x0000001f0c057819 */ /* 0x002fe200000006ff */
[----:B------:R-:W-:Y:S01]  /*4850*/  UIADD3 UR4, UPT, UPT, UR5, 0x380, URZ ;  /* 0x0000038005047890 */ /* 0x000fe2000fffe0ff */
[----:B------:R1:W-:Y:S05]  /*4860*/  SYNCS.ARRIVE.TRANS64.RED.A1T0 RZ, [R4+URZ], RZ ;  /* 0x000000ff04ff79a7 */ /* 0x0003ea00081004ff */
[----:B------:R-:W-:Y:S01]  /*4870*/  IMAD.U32 R7, RZ, RZ, UR4 ;  /* 0x00000004ff077e24 */ /* 0x000fe2000f8e00ff */
[----:B------:R-:W2:Y:S04]  /*4880*/  SYNCS.PHASECHK.TRANS64.TRYWAIT P0, [UR5+0x390], R5 ;  /* 0x00039005ff0075a7 */ /* 0x000ea80008001105 */
[----:B------:R-:W-:Y:S01]  /*4890*/  PRMT R6, R2, 0x654, R7 ;  /* 0x0000065402067816 */ /* 0x000fe20000000007 */
[----:B-1----:R-:W-:Y:S01]  /*48a0*/  @!P2 IMAD.MOV.U32 R4, RZ, RZ, 0x10 ;  /* 0x00000010ff04a424 */ /* 0x002fe200078e00ff */
[----:B--2---:R-:W-:Y:S06]  /*48b0*/  @!P0 BRA `(.L_x_93) ;  /* 0x0000004c00dc8947 */ /* 0x004fec0003800000 */
.L_x_258:
[----:B------:R-:W-:Y:S01]  /*48c0*/  ULEA UR4, UR6, UR37, 0x4 ;  /* 0x0000002506047291 */ /* 0x000fe2000f8e20ff */
[----:B------:R-:W-:Y:S01]  /*48d0*/  SEL R3, R6, R3, !P2 ;  /* 0x0000000306037207 */ /* 0x000fe20005000000 */
[----:B------:R-:W-:Y:S01]  /*48e0*/  UIADD3 UR5, UPT, UPT, UR5, 0x380, URZ ;  /* 0x0000038005057890 */ /* 0x000fe2000fffe0ff */
[----:B-1----:R-:W-:Y:S01]  /*48f0*/  LEA R0, R11, UR37, 0x3 ;  /* 0x000000250b007c11 */ /* 0x002fe2000f8e18ff */
[----:B------:R-:W-:Y:S01]  /*4900*/  UIADD3 UR4, UPT, UPT, UR4, 0x410, URZ ;  /* 0x0000041004047890 */ /* 0x000fe2000fffe0ff */
[----:B------:R-:W-:Y:S01]  /*4910*/  SHF.L.U32 R5, R10, 0x1f, RZ ;  /* 0x0000001f0a057819 */ /* 0x000fe200000006ff */
[----:B------:R1:W-:Y:S01]  /*4920*/  @!P2 SYNCS.ARRIVE.TRANS64.RED RZ, [R3+URZ], R4 ;  /* 0x0000000403ffa9a7 */ /* 0x0003e200080004ff */
[----:B------:R-:W-:Y:S01]  /*4930*/  UIADD3 UR6, UPT, UPT, UR6, 0x1, URZ ;  /* 0x0000000106067890 */ /* 0x000fe2000fffe0ff */
[----:B------:R-:W-:-:S03]  /*4940*/  VIADD R8, R8, 0x1 ;  /* 0x0000000108087836 */ /* 0x000fc60000000000 */
[----:B------:R-:W-:Y:S02]  /*4950*/  UISETP.NE.AND UP0, UPT, UR6, 0x2, UPT ;  /* 0x000000020600788c */ /* 0x000fe4000bf05270 */
[----:B------:R-:W-:Y:S06]  /*4960*/  UGETNEXTWORKID.BROADCAST [UR4], [UR5] ;  /* 0x00000000040073ca */ /* 0x000fec0008000100 */
[----:B------:R-:W-:Y:S01]  /*4970*/  USEL UR4, URZ, 0x1, UP0 ;  /* 0x00000001ff047887 */ /* 0x000fe20008000000 */
[----:B------:R-:W-:Y:S01]  /*4980*/  ISETP.NE.AND P0, PT, R8, 0x2, PT ;  /* 0x000000020800780c */ /* 0x000fe20003f05270 */
[----:B------:R-:W-:Y:S01]  /*4990*/  USEL UR6, UR6, URZ, UP0 ;  /* 0x000000ff06067287 */ /* 0x000fe20008000000 */
[----:B------:R-:W2:Y:S03]  /*49a0*/  SYNCS.PHASECHK.TRANS64.TRYWAIT P1, [R0+URZ+0x380], R5 ;  /* 0x00038005000075a7 */ /* 0x000ea600080211ff */
[----:B------:R-:W-:Y:S01]  /*49b0*/  LOP3.LUT R12, R12, UR4, RZ, 0x3c, !PT ;  /* 0x000000040c0c7c12 */ /* 0x000fe2000f8e3cff */
[----:B-12---:R-:W-:Y:S07]  /*49c0*/  @!P1 BRA `(.L_x_94) ;  /* 0x0000004c00b09947 */ /* 0x006fee0003800000 */
.L_x_259:
[C---:B------:R-:W-:Y:S01]  /*49d0*/  LEA R4, R11.reuse, UR37, 0x4 ;  /* 0x000000250b047c11 */ /* 0x040fe2000f8e20ff */
[----:B-1----:R-:W-:Y:S01]  /*49e0*/  VIADD R0, R0, 0x390 ;  /* 0x0000039000007836 */ /* 0x002fe20000000000 */
[----:B------:R-:W-:Y:S01]  /*49f0*/  SEL R8, R8, RZ, P0 ;  /* 0x000000ff08087207 */ /* 0x000fe20000000000 */
[----:B------:R-:W-:-:S03]  /*4a00*/  VIADD R11, R11, 0x1 ;  /* 0x000000010b0b7836 */ /* 0x000fc60000000000 */
[----:B------:R-:W1:Y:S01]  /*4a10*/  LDS.128 R4, [R4+0x410] ;  /* 0x0004100004047984 */ /* 0x000e620000000c00 */
[----:B------:R-:W-:Y:S02]  /*4a20*/  PRMT R0, RZ, 0x654, R0 ;  /* 0x00000654ff007816 */ /* 0x000fe40000000000 */
[C---:B------:R-:W-:Y:S01]  /*4a30*/  ISETP.NE.AND P1, PT, R11.reuse, 0x2, PT ;  /* 0x000000020b00780c */ /* 0x040fe20003f25270 */
[----:B------:R-:W-:Y:S01]  /*4a40*/  @!PT LDS RZ, [RZ] ;  /* 0x00000000fffff984 */ /* 0x000fe20000000800 */
[----:B------:R-:W-:Y:S01]  /*4a50*/  @!PT LDS RZ, [RZ] ;  /* 0x00000000fffff984 */ /* 0x000fe20000000800 */
[----:B------:R-:W-:Y:S01]  /*4a60*/  @!PT LDS RZ, [RZ] ;  /* 0x00000000fffff984 */ /* 0x000fe20000000800 */
[----:B------:R-:W-:Y:S01]  /*4a70*/  @!PT LDS RZ, [RZ] ;  /* 0x00000000fffff984 */ /* 0x000fe20000000800 */
[----:B------:R2:W-:Y:S06]  /*4a80*/  MEMBAR.ALL.CTA ;  /* 0x0000000000007992 */ /* 0x0005ec0000008000 */
[----:B--2---:R-:W2:Y:S01]  /*4a90*/  FENCE.VIEW.ASYNC.S ;  /* 0x00000000000073c6 */ /* 0x004ea20000000000 */
[----:B------:R-:W-:Y:S01]  /*4aa0*/  SEL R11, R11, RZ, P1 ;  /* 0x000000ff0b0b7207 */ /* 0x000fe20000800000 */
[----:B--2---:R2:W-:Y:S01]  /*4ab0*/  SYNCS.ARRIVE.TRANS64.RED.A1T0 RZ, [R0+URZ], RZ ;  /* 0x000000ff00ff79a7 */ /* 0x0045e200081004ff */
[----:B-1----:R-:W-:-:S02]  /*4ac0*/  LOP3.LUT P3, RZ, R6, 0x1, RZ, 0xc0, !PT ;  /* 0x0000000106ff7812 */ /* 0x002fc4000786c0ff */
[----:B------:R-:W-:-:S04]  /*4ad0*/  SEL R5, RZ, 0x1, P1 ;  /* 0x00000001ff057807 */ /* 0x000fc80000800000 */
[----:B------:R-:W-:Y:S02]  /*4ae0*/  LOP3.LUT R10, R10, R5, RZ, 0x3c, !PT ;  /* 0x000000050a0a7212 */ /* 0x000fe400078e3cff */
[----:B--2---:R-:W-:-:S04]  /*4af0*/  SEL R0, RZ, 0x1, P0 ;  /* 0x00000001ff007807 */ /* 0x004fc80000000000 */
[----:B------:R-:W-:Y:S01]  /*4b00*/  LOP3.LUT R9, R9, R0, RZ, 0x3c, !PT ;  /* 0x0000000009097212 */ /* 0x000fe200078e3cff */
[----:B------:R-:W-:Y:S06]  /*4b10*/  @P3 BRA `(.L_x_95) ;  /* 0xfffffffc002c3947 */ /* 0x000fec000383ffff */
[----:B------:R-:W-:Y:S01]  /*4b20*/  ULEA UR5, UR6, UR37, 0x3 ;  /* 0x0000002506057291 */ /* 0x000fe2000f8e18ff */
[----:B------:R-:W-:-:S08]  /*4b30*/  SHF.L.U32 R3, R12, 0x1f, RZ ;  /* 0x0000001f0c037819 */ /* 0x000fd000000006ff */
[----:B------:R-:W1:Y:S02]  /*4b40*/  SYNCS.PHASECHK.TRANS64 P0, [UR5+0x390], R3 ;  /* 0x00039003ff0075a7 */ /* 0x000e640008001005 */
[----:B-1----:R-:W-:Y:S05]  /*4b50*/  @P0 BRA `(.L_x_96) ;  /* 0x0000000000080947 */ /* 0x002fea0003800000 */
[----:B------:R-:W1:Y:S02]  /*4b60*/  SYNCS.PHASECHK.TRANS64.TRYWAIT P0, [UR5+0x390], R3 ;  /* 0x00039003ff0075a7 */ /* 0x000e640008001105 */
[----:B-1----:R-:W-:Y:S05]  /*4b70*/  @!P0 BRA `(.L_x_97) ;  /* 0x0000004c00588947 */ /* 0x002fea0003800000 */
.L_x_96:
[----:B------:R-:W-:-:S04]  /*4b80*/  UIADD3 UR4, UPT, UPT, UR6, 0x1, URZ ;  /* 0x0000000106047890 */ /* 0x000fc8000fffe0ff */
[----:B------:R-:W-:-:S04]  /*4b90*/  UISETP.NE.AND UP0, UPT, UR4, 0x2, UPT ;  /* 0x000000020400788c */ /* 0x000fc8000bf05270 */
[----:B------:R-:W-:Y:S02]  /*4ba0*/  USEL UR7, URZ, 0x1, UP0 ;  /* 0x00000001ff077887 */ /* 0x000fe40008000000 */
[----:B------:R-:W-:-:S04]  /*4bb0*/  USEL UR4, UR4, URZ, UP0 ;  /* 0x000000ff04047287 */ /* 0x000fc80008000000 */
[----:B------:R-:W-:Y:S01]  /*4bc0*/  ULEA UR4, UR4, UR37, 0x3 ;  /* 0x0000002504047291 */ /* 0x000fe2000f8e18ff */
[----:B-1----:R-:W-:-:S04]  /*4bd0*/  LOP3.LUT R3, R12, UR7, RZ, 0x3c, !PT ;  /* 0x000000070c037c12 */ /* 0x002fc8000f8e3cff */
[----:B------:R-:W-:-:S04]  /*4be0*/  SHF.L.U32 R0, R3, 0x1f, RZ ;  /* 0x0000001f03007819 */ /* 0x000fc800000006ff */
[----:B------:R-:W1:Y:S02]  /*4bf0*/  SYNCS.PHASECHK.TRANS64 P0, [UR4+0x390], R0 ;  /* 0x00039000ff0075a7 */ /* 0x000e640008001004 */
[----:B-1----:R-:W-:Y:S05]  /*4c00*/  @P0 EXIT ;  /* 0x000000000000094d */ /* 0x002fea0003800000 */
[----:B------:R-:W-:Y:S02]  /*4c10*/  SHF.L.U32 R3, R3, 0x1f, RZ ;  /* 0x0000001f03037819 */ /* 0x000fe400000006ff */
[----:B------:R-:W-:-:S07]  /*4c20*/  MOV R0, UR4 ;  /* 0x0000000400007c02 */ /* 0x000fce0008000f00 */
.L_x_98:
[----:B-1----:R1:W2:Y:S02]  /*4c30*/  SYNCS.PHASECHK.TRANS64.TRYWAIT P0, [R0+URZ+0x390], R3 ;  /* 0x00039003000075a7 */ /* 0x0022a400080011ff */
[----:B--2---:R-:W-:Y:S05]  /*4c40*/  @!P0 NANOSLEEP.SYNCS 0x989680 ;  /* 0x009896800000895d */ /* 0x004fea0003900000 */
[----:B------:R-:W2:Y:S02]  /*4c50*/  @!P0 SYNCS.PHASECHK.TRANS64 P0, [R0+URZ+0x390], R3 ;  /* 0x00039003000085a7 */ /* 0x000ea400080010ff */
[----:B--2---:R-:W-:Y:S05]  /*4c60*/  @P0 EXIT ;  /* 0x000000000000094d */ /* 0x004fea0003800000 */
[----:B------:R-:W-:Y:S05]  /*4c70*/  BRA `(.L_x_98) ;  /* 0xfffffffc00ec7947 */ /* 0x000fea000383ffff */
.L_x_91:
[----:B------:R-:W-:-:S09]  /*4c80*/  UISETP.NE.AND UP1, UPT, UR8, URZ, UPT ;  /* 0x000000ff0800728c */ /* 0x000fd2000bf25270 */
[----:B------:R-:W-:Y:S05]  /*4c90*/  BRA.U UP1, `(.L_x_99) ;  /* 0x0000000d01787547 */ /* 0x000fea000b800000 */
[----:B------:R-:W-:Y:S01]  /*4ca0*/  UMOV UR4, 0x40 ;  /* 0x0000004000047882 */ /* 0x000fe20000000000 */
[----:B------:R-:W-:Y:S01]  /*4cb0*/  NOP ;  /* 0x0000000000007918 */ /* 0x000fe20000000000 */
[----:B------:R-:W-:Y:S01]  /*4cc0*/  ULEA UR4, UR37, UR4, 0x18 ;  /* 0x0000000425047291 */ /* 0x000fe2000f8ec0ff */
[----:B------:R-:W-:Y:S02]  /*4cd0*/  UMOV UR5, 0x400 ;  /* 0x0000040000057882 */ /* 0x000fe40000000000 */
[----:B------:R-:W-:-:S06]  /*4ce0*/  ULEA UR37, UR37, UR5, 0x18 ;  /* 0x0000000525257291 */ /* 0x000fcc000f8ec0ff */
[----:B------:R-:W1:Y:S02]  /*4cf0*/  LDS.U8 R0, [UR4+0x1c] ;  /* 0x00001c04ff007984 */ /* 0x000e640008000000 */
[----:B-1----:R-:W-:-:S13]  /*4d00*/  ISETP.NE.AND P0, PT, R0, RZ, PT ;  /* 0x000000ff0000720c */ /* 0x002fda0003f05270 */
[----:B------:R-:W-:Y:S05]  /*4d10*/  @P0 BRA `(.L_x_100) ;  /* 0x0000000000580947 */ /* 0x000fea0003800000 */
[----:B------:R-:W-:-:S13]  /*4d20*/  ELECT P0, URZ, PT ;  /* 0x0000000000ff782f */ /* 0x000fda0003800000 */
[----:B------:R-:W-:Y:S05]  /*4d30*/  @!P0 BRA `(.L_x_101) ;  /* 0x0000000000608947 */ /* 0x000fea0003800000 */
[----:B------:R-:W-:Y:S01]  /*4d40*/  UMOV UR5, 0x10 ;  /* 0x0000001000057882 */ /* 0x000fe20000000000 */
[----:B------:R-:W-:Y:S01]  /*4d50*/  HFMA2 R0, -RZ, RZ, 0, 5.9604644775390625e-08 ;  /* 0x00000001ff007431 */ /* 0x000fe200000001ff */
[----:B------:R-:W-:-:S03]  /*4d60*/  MOV R2, 0xffff ;  /* 0x0000ffff00027802 */ /* 0x000fc60000000f00 */
[----:B------:R-:W-:Y:S04]  /*4d70*/  DEPBAR.LE SB1, 0x36 ;  /* 0x00009d800000791a */ /* 0x000fe80000000000 */
[----:B------:R-:W1:Y:S02]  /*4d80*/  UTCATOMSWS.FIND_AND_SET.ALIGN UP0, UR5, UR5 ;  /* 0x00000005000575e3 */ /* 0x000e640008000800 */
[----:B-1----:R-:W-:Y:S01]  /*4d90*/  MOV R3, UR5 ;  /* 0x0000000500037c02 */ /* 0x002fe20008000f00 */
[----:B------:R-:W-:Y:S06]  /*4da0*/  BRA.U UP0, `(.L_x_102) ;  /* 0x0000000100187547 */ /* 0x000fec000b800000 */
.L_x_103:
[----:B------:R-:W-:Y:S05]  /*4db0*/  NANOSLEEP 0x64 ;  /* 0x000000640000795d */ /* 0x000fea0003800000 */
[----:B------:R-:W-:-:S05]  /*4dc0*/  UMOV UR5, 0x10 ;  /* 0x0000001000057882 */ /* 0x000fca0000000000 */
[----:B------:R-:W-:Y:S04]  /*4dd0*/  DEPBAR.LE SB1, 0x36 ;  /* 0x00009d800000791a */ /* 0x000fe80000000000 */
[----:B------:R-:W1:Y:S02]  /*4de0*/  UTCATOMSWS.FIND_AND_SET.ALIGN UP0, UR5, UR5 ;  /* 0x00000005000575e3 */ /* 0x000e640008000800 */
[----:B-1----:R-:W-:Y:S01]  /*4df0*/  MOV R3, UR5 ;  /* 0x0000000500037c02 */ /* 0x002fe20008000f00 */
[----:B------:R-:W-:Y:S05]  /*4e00*/  BRA.U !UP0, `(.L_x_103) ;  /* 0xfffffffd08e87547 */ /* 0x000fea000b83ffff */
.L_x_102:
[-C--:B------:R-:W-:Y:S02]  /*4e10*/  SHF.L.U32 R2, R2, R3.reuse, RZ ;  /* 0x0000000302027219 */ /* 0x080fe400000006ff */
[----:B------:R-:W-:Y:S01]  /*4e20*/  SHF.L.U32 R0, R0, R3, RZ ;  /* 0x0000000300007219 */ /* 0x000fe200000006ff */
[----:B------:R-:W-:Y:S02]  /*4e30*/  IMAD.SHL.U32 R3, R3, 0x20, RZ ;  /* 0x0000002003037824 */ /* 0x000fe400078e00ff */
[----:B------:R1:W-:Y:S04]  /*4e40*/  ATOMS.OR RZ, [UR4+0x14], R2 ;  /* 0x00001402ffff798c */ /* 0x0003e8000b000004 */
[----:B------:R1:W-:Y:S04]  /*4e50*/  ATOMS.OR RZ, [UR4+0x18], R0 ;  /* 0x00001800ffff798c */ /* 0x0003e8000b000004 */
[----:B------:R1:W-:Y:S01]  /*4e60*/  STS [UR37+0x430], R3 ;  /* 0x00043003ff007988 */ /* 0x0003e20008000825 */
[----:B------:R-:W-:Y:S05]  /*4e70*/  BRA `(.L_x_101) ;  /* 0x0000000000107947 */ /* 0x000fea0003800000 */
.L_x_100:
[----:B------:R-:W-:Y:S02]  /*4e80*/  MOV R0, 0xffffffff ;  /* 0xffffffff00007802 */ /* 0x000fe40000000f00 */
[----:B------:R-:W-:-:S03]  /*4e90*/  MOV R2, 0x4ec0 ;  /* 0x00004ec000027802 */ /* 0x000fc60000000f00 */
[----:B------:R1:W-:Y:S04]  /*4ea0*/  STS [UR37+0x430], R0 ;  /* 0x00043000ff007988 */ /* 0x0003e80008000825 */
[----:B-1-3-5:R-:W-:Y:S05]  /*4eb0*/  CALL.REL.NOINC `($__internal_1_$__cuda_sm10x_tcgen05_guardrail_trap_phase_invalid_during_alloc) ;  /* 0x0000004c00d47944 */ /* 0x02afea0003c00000 */
.L_x_101:
[----:B------:R-:W-:Y:S05]  /*4ec0*/  WARPSYNC.ALL ;  /* 0x0000000000007948 */ /* 0x000fea0003800000 */
[----:B------:R-:W2:Y:S01]  /*4ed0*/  S2UR UR6, SR_CgaCtaId ;  /* 0x00000000000679c3 */ /* 0x000ea20000008800 */
[----:B------:R-:W-:Y:S01]  /*4ee0*/  UMOV UR4, 0x400 ;  /* 0x0000040000047882 */ /* 0x000fe20000000000 */
[----:B------:R-:W-:-:S06]  /*4ef0*/  NOP ;  /* 0x0000000000007918 */ /* 0x000fcc0000000000 */
[----:B------:R-:W-:Y:S06]  /*4f00*/  BAR.ARV 0x6, 0xa0 ;  /* 0x0182800000007b1d */ /* 0x000fec0000002000 */
[----:B------:R-:W4:Y:S01]  /*4f10*/  LDCU UR7, c[0x0][0x38c] ;  /* 0x00007180ff0777ac */ /* 0x000f220008000800 */
[----:B------:R-:W-:Y:S01]  /*4f20*/  IMAD.MOV.U32 R11, RZ, RZ, 0x1 ;  /* 0x00000001ff0b7424 */ /* 0x000fe200078e00ff */
[----:B------:R-:W-:Y:S01]  /*4f30*/  CS2R R8, SRZ ;  /* 0x0000000000087805 */ /* 0x000fe2000001ff00 */
[----:B------:R-:W-:Y:S01]  /*4f40*/  IMAD.MOV.U32 R10, RZ, RZ, RZ ;  /* 0x000000ffff0a7224 */ /* 0x000fe200078e00ff */
[----:B------:R-:W-:Y:S01]  /*4f50*/  UMOV UR18, URZ ;  /* 0x000000ff00127c82 */ /* 0x000fe20008000000 */
[----:B------:R-:W-:Y:S01]  /*4f60*/  UMOV UR17, URZ ;  /* 0x000000ff00117c82 */ /* 0x000fe20008000000 */
[----:B------:R-:W-:Y:S01]  /*4f70*/  UMOV UR20, 0x0 ;  /* 0x0000000000147882 */ /* 0x000fe20000000000 */
[----:B------:R-:W-:Y:S01]  /*4f80*/  UMOV UR21, 0x4100010 ;  /* 0x0410001000157882 */ /* 0x000fe20000000000 */
[----:B--2---:R-:W-:Y:S01]  /*4f90*/  ULEA UR6, UR6, UR4, 0x18 ;  /* 0x0000000406067291 */ /* 0x004fe2000f8ec0ff */
[----:B------:R-:W2:Y:S03]  /*4fa0*/  LDCU UR4, c[0x0][0x38c] ;  /* 0x00007180ff0477ac */ /* 0x000ea60008000800 */
[----:B------:R-:W-:-:S02]  /*4fb0*/  UIADD3 UR11, UPT, UPT, UR6, 0x2800, URZ ;  /* 0x00002800060b7890 */ /* 0x000fc4000fffe0ff */
[----:B----4-:R-:W-:-:S03]  /*4fc0*/  UIADD3 UR7, UPT, UPT, UR7, 0x1f, URZ ;  /* 0x0000001f07077890 */ /* 0x010fc6000fffe0ff */
[----:B-1----:R-:W1:Y:S01]  /*4fd0*/  LDS R0, [UR6+0x430] ;  /* 0x00043006ff007984 */ /* 0x002e620008000800 */
[----:B------:R-:W-:Y:S02]  /*4fe0*/  UIADD3 UR12, UPT, UPT, UR6, 0x1d800, URZ ;  /* 0x0001d800060c7890 */ /* 0x000fe4000fffe0ff */
[----:B------:R-:W-:Y:S02]  /*4ff0*/  USHF.R.S32.HI UR5, URZ, 0x1f, UR7 ;  /* 0x0000001fff057899 */ /* 0x000fe40008011407 */
[----:B------:R-:W-:Y:S02]  /*5000*/  USHF.R.U32.HI UR11, URZ, 0x4, UR11 ;  /* 0x00000004ff0b7899 */ /* 0x000fe4000801160b */
[----:B------:R-:W-:Y:S02]  /*5010*/  ULEA.HI UR5, UR5, UR7, URZ, 0x5 ;  /* 0x0000000705057291 */ /* 0x000fe4000f8f28ff */
[----:B------:R-:W-:Y:S02]  /*5020*/  USHF.R.U32.HI UR12, URZ, 0x4, UR12 ;  /* 0x00000004ff0c7899 */ /* 0x000fe4000801160c */
[----:B------:R-:W-:-:S02]  /*5030*/  USHF.R.S32.HI UR5, URZ, 0x5, UR5 ;  /* 0x00000005ff057899 */ /* 0x000fc40008011405 */
[----:B------:R-:W-:Y:S02]  /*5040*/  ULOP3.LUT UR11, UR11, 0x3fff, URZ, 0xc0, !UPT ;  /* 0x00003fff0b0b7892 */ /* 0x000fe4000f8ec0ff */
[----:B------:R-:W-:Y:S02]  /*5050*/  UISETP.LT.AND UP0, UPT, UR5, 0x1, UPT ;  /* 0x000000010500788c */ /* 0x000fe4000bf01270 */
[----:B------:R-:W-:Y:S02]  /*5060*/  ULOP3.LUT UR12, UR12, 0x3fff, URZ, 0xc0, !UPT ;  /* 0x00003fff0c0c7892 */ /* 0x000fe4000f8ec0ff */
[----:B------:R-:W-:Y:S02]  /*5070*/  USEL UR10, UR5, 0x1, !UP0 ;  /* 0x00000001050a7887 */ /* 0x000fe4000c000000 */
[----:B------:R-:W-:Y:S02]  /*5080*/  ULOP3.LUT UR11, UR11, 0x10000, URZ, 0xfc, !UPT ;  /* 0x000100000b0b7892 */ /* 0x000fe4000f8efcff */
[----:B------:R-:W-:-:S02]  /*5090*/  ULOP3.LUT UR12, UR12, 0x10000, URZ, 0xfc, !UPT ;  /* 0x000100000c0c7892 */ /* 0x000fc4000f8efcff */
[----:B------:R-:W-:Y:S02]  /*50a0*/  UIADD3 UR10, UPT, UPT, -UR10, URZ, URZ ;  /* 0x000000ff0a0a7290 */ /* 0x000fe4000fffe1ff */
[----:B--2---:R-:W-:Y:S01]  /*50b0*/  UISETP.GE.AND UP3, UPT, UR4, 0x1, UPT ;  /* 0x000000010400788c */ /* 0x004fe2000bf66270 */
[----:B-1----:R-:W-:-:S15]  /*50c0*/  R2UR UR19, R0 ;  /* 0x00000000001372ca */ /* 0x002fde00000e0000 */
.L_x_110:
[----:B------:R-:W-:Y:S02]  /*50d0*/  LEA R0, R10, UR6, 0x3 ;  /* 0x000000060a007c11 */ /* 0x000fe4000f8e18ff */
[----:B------:R-:W-:Y:S02]  /*50e0*/  SHF.L.U32 R5, R9, 0x1f, RZ ;  /* 0x0000001f09057819 */ /* 0x000fe400000006ff */
[----:B------:R-:W-:Y:S01]  /*50f0*/  PLOP3.LUT P0, PT, PT, PT, UP3, 0x80, 0x8 ;  /* 0x000000000008781c */ /* 0x000fe20003f0f038 */
[----:B------:R-:W-:Y:S01]  /*5100*/  VIADD R3, R0, 0x390 ;  /* 0x0000039000037836 */ /* 0x000fe20000000000 */
[----:B-1----:R-:W1:Y:S02]  /*5110*/  SYNCS.PHASECHK.TRANS64.TRYWAIT P1, [R0+URZ+0x380], R5 ;  /* 0x00038005000075a7 */ /* 0x002e6400080211ff */
[----:B-1--4-:R-:W-:Y:S09]  /*5120*/  @!P1 BRA `(.L_x_104) ;  /* 0x0000004800049947 */ /* 0x012ff20003800000 */
.L_x_261:
[----:B------:R-:W-:Y:S01]  /*5130*/  LEA R4, R10, UR6, 0x4 ;  /* 0x000000060a047c11 */ /* 0x000fe2000f8e20ff */
[----:B------:R-:W-:Y:S01]  /*5140*/  @UP3 ULEA UR4, UR17, UR6, 0x3 ;  /* 0x0000000611043291 */ /* 0x000fe2000f8e18ff */
[----:B------:R-:W-:Y:S01]  /*5150*/  PLOP3.LUT P2, PT, PT, PT, PT, 0x80, 0x8 ;  /* 0x000000000008781c */ /* 0x000fe20003f4f070 */
[----:B------:R-:W-:Y:S01]  /*5160*/  ULEA UR9, UR18, UR6, 0x3 ;  /* 0x0000000612097291 */ /* 0x000fe2000f8e18ff */
[----:B------:R-:W-:Y:S02]  /*5170*/  PRMT R3, RZ, 0x654, R3 ;  /* 0x00000654ff037816 */ /* 0x000fe40000000003 */
[----:B-1----:R-:W1:Y:S01]  /*5180*/  LDS.128 R4, [R4+0x410] ;  /* 0x0004100004047984 */ /* 0x002e620000000c00 */
[----:B------:R-:W-:Y:S02]  /*5190*/  @P0 SHF.L.U32 R2, R8, 0x1f, RZ ;  /* 0x0000001f08020819 */ /* 0x000fe400000006ff */
[----:B------:R-:W-:Y:S01]  /*51a0*/  SHF.L.U32 R0, R11, 0x1f, RZ ;  /* 0x0000001f0b007819 */ /* 0x000fe200000006ff */
[----:B------:R-:W-:Y:S01]  /*51b0*/  @!PT LDS RZ, [RZ] ;  /* 0x00000000fffff984 */ /* 0x000fe20000000800 */
[----:B------:R-:W-:Y:S01]  /*51c0*/  @!PT LDS RZ, [RZ] ;  /* 0x00000000fffff984 */ /* 0x000fe20000000800 */
[----:B------:R-:W-:Y:S01]  /*51d0*/  @!PT LDS RZ, [RZ] ;  /* 0x00000000fffff984 */ /* 0x000fe20000000800 */
[----:B------:R-:W-:Y:S01]  /*51e0*/  @!PT LDS RZ, [RZ] ;  /* 0x00000000fffff984 */ /* 0x000fe20000000800 */
[----:B------:R2:W-:Y:S06]  /*51f0*/  MEMBAR.ALL.CTA ;  /* 0x0000000000007992 */ /* 0x0005ec0000008000 */
[----:B--2---:R-:W2:Y:S02]  /*5200*/  FENCE.VIEW.ASYNC.S ;  /* 0x00000000000073c6 */ /* 0x004ea40000000000 */
[----:B--2---:R2:W-:Y:S01]  /*5210*/  SYNCS.ARRIVE.TRANS64.RED.A1T0 RZ, [R3+URZ], RZ ;  /* 0x000000ff03ff79a7 */ /* 0x0045e200081004ff */
[----:B------:R2:W4:Y:S01]  /*5220*/  @P0 SYNCS.PHASECHK.TRANS64.TRYWAIT P2, [UR4], R2 ;  /* 0x00000002ff0005a7 */ /* 0x0005220008041104 */
[----:B-1----:R-:W-:Y:S01]  /*5230*/  LOP3.LUT P1, RZ, R6, 0x1, RZ, 0xc0, !PT ;  /* 0x0000000106ff7812 */ /* 0x002fe2000782c0ff */
[----:B------:R-:W1:Y:S02]  /*5240*/  SYNCS.PHASECHK.TRANS64.TRYWAIT P0, [UR9+0x3c0], R0 ;  /* 0x0003c000ff0075a7 */ /* 0x000e640008001109 */
[----:B-12-4-:R-:W-:Y:S10]  /*5250*/  @!P0 BRA `(.L_x_105) ;  /* 0x0000004400cc8947 */ /* 0x016ff40003800000 */
.L_x_263:
[----:B------:R-:W-:Y:S01]  /*5260*/  IADD3 R10, PT, PT, R10, 0x1, RZ ;  /* 0x000000010a0a7810 */ /* 0x000fe20007ffe0ff */
[----:B------:R-:W-:Y:S06]  /*5270*/  BRA.U !UP3, `(.L_x_106) ;  /* 0x000000010ba07547 */ /* 0x000fec000b800000 */
[----:B------:R-:W-:Y:S02]  /*5280*/  ULEA.HI UR8, UR18, UR18, URZ, 0x1 ;  /* 0x0000001212087291 */ /* 0x000fe4000f8f08ff */
[----:B------:R-:W-:Y:S02]  /*5290*/  UPLOP3.LUT UP4, UPT, UPT, UPT, UPT, 0x40, 0x4 ;  /* 0x000000000004789c */ /* 0x000fe40003f8e870 */
[----:B------:R-:W-:Y:S02]  /*52a0*/  USHF.L.U32 UR4, UR8, 0x5, URZ ;  /* 0x0000000508047899 */ /* 0x000fe400080006ff */
[----:B------:R-:W-:Y:S02]  /*52b0*/  ULOP3.LUT UR8, UR8, 0xffe, URZ, 0xc0, !UPT ;  /* 0x00000ffe08087892 */ /* 0x000fe4000f8ec0ff */
[----:B------:R-:W-:Y:S02]  /*52c0*/  ULOP3.LUT UR4, UR4, 0xffffffc0, URZ, 0xc0, !UPT ;  /* 0xffffffc004047892 */ /* 0x000fe4000f8ec0ff */
[----:B------:R-:W-:-:S02]  /*52d0*/  UIADD3 UR8, UPT, UPT, -UR8, UR18, URZ ;  /* 0x0000001208087290 */ /* 0x000fc4000fffe1ff */
[----:B------:R-:W-:Y:S01]  /*52e0*/  UIADD3 UR4, UPT, UPT, UR19, UR4, URZ ;  /* 0x0000000413047290 */ /* 0x000fe2000fffe0ff */
[----:B------:R-:W-:Y:S01]  /*52f0*/  UMOV UR16, UR10 ;  /* 0x0000000a00107c82 */ /* 0x000fe20008000000 */
[----:B------:R-:W-:Y:S02]  /*5300*/  UMOV UR15, UR5 ;  /* 0x00000005000f7c82 */ /* 0x000fe40008000000 */
[----:B------:R-:W-:Y:S01]  /*5310*/  ULEA UR8, UR8, UR4, 0x14 ;  /* 0x0000000408087291 */ /* 0x000fe2000f8ea0ff */
[----:B------:R-:W-:-:S11]  /*5320*/  UMOV UR14, UR17 ;  /* 0x00000011000e7c82 */ /* 0x000fd60008000000 */
.L_x_109:
[----:B------:R-:W-:Y:S02]  /*5330*/  UIADD3 UR16, UPT, UPT, UR16, 0x1, URZ ;  /* 0x0000000110107890 */ /* 0x000fe4000fffe0ff */
[----:B--2---:R-:W-:Y:S02]  /*5340*/  ULEA UR7, UR14, UR6, 0x3 ;  /* 0x000000060e077291 */ /* 0x004fe4000f8e18ff */
[----:B------:R-:W-:Y:S01]  /*5350*/  UISETP.NE.AND UP0, UPT, UR16, URZ, UPT ;  /* 0x000000ff1000728c */ /* 0x000fe2000bf05270 */
[----:B----4-:R-:W-:Y:S10]  /*5360*/  @P2 BRA `(.L_x_107) ;  /* 0x00000000000c2947 */ /* 0x010ff40003800000 */
[----:B-1----:R-:W-:Y:S04]  /*5370*/  SHF.L.U32 R3, R8, 0x1f, RZ ;  /* 0x0000001f08037819 */ /* 0x002fe800000006ff */
[----:B------:R-:W1:Y:S02]  /*5380*/  SYNCS.PHASECHK.TRANS64.TRYWAIT P0, [UR7], R3 ;  /* 0x00000003ff0075a7 */ /* 0x000e640008001107 */
[----:B-1----:R-:W-:Y:S05]  /*5390*/  @!P0 BRA `(.L_x_108) ;  /* 0x0000004400948947 */ /* 0x002fea0003800000 */
.L_x_107:
[----:B------:R-:W-:Y:S01]  /*53a0*/  UISETP.NE.AND UP1, UPT, UR15, 0x1, UPT ;  /* 0x000000010f00788c */ /* 0x000fe2000bf25270 */
[----:B------:R-:W-:Y:S01]  /*53b0*/  PLOP3.LUT P2, PT, PT, PT, PT, 0x80, 0x8 ;  /* 0x000000000008781c */ /* 0x000fe20003f4f070 */
[----:B------:R-:W-:Y:S02]  /*53c0*/  UIADD3 UR17, UPT, UPT, UR14, 0x1, URZ ;  /* 0x000000010e117890 */ /* 0x000fe4000fffe0ff */
[----:B------:R-:W-:Y:S02]  /*53d0*/  ULEA UR22, UR14, UR12, 0x7 ;  /* 0x0000000c0e167291 */ /* 0x000fe4000f8e38ff */
[----:B------:R-:W-:Y:S01]  /*53e0*/  UISETP.NE.AND UP2, UPT, UR17, 0x36, UPT ;  /* 0x000000361100788c */ /* 0x000fe2000bf45270 */
[----:B------:R-:W-:Y:S01]  /*53f0*/  PLOP3.LUT P0, PT, PT, PT, UP1, 0x80, 0x8 ;  /* 0x000000000008781c */ /* 0x000fe20003f0f018 */
[----:B------:R-:W-:Y:S02]  /*5400*/  ULEA UR24, UR14, UR11, 0x7 ;  /* 0x0000000b0e187291 */ /* 0x000fe4000f8e38ff */
[----:B------:R-:W-:Y:S02]  /*5410*/  USEL UR13, URZ, 0x1, UP2 ;  /* 0x00000001ff0d7887 */ /* 0x000fe40009000000 */
[----:B------:R-:W-:Y:S02]  /*5420*/  USEL UR17, UR17, URZ, UP2 ;  /* 0x000000ff11117287 */ /* 0x000fe40009000000 */
[----:B------:R-:W-:Y:S02]  /*5430*/  UIADD3 UR7, UPT, UPT, UR7, 0x1b0, URZ ;  /* 0x000001b007077890 */ /* 0x000fe4000fffe0ff */
[----:B------:R-:W-:Y:S01]  /*5440*/  @UP1 ULEA UR4, UR17, UR6, 0x3 ;  /* 0x0000000611041291 */ /* 0x000fe2000f8e18ff */
[----:B------:R-:W-:Y:S01]  /*5450*/  LOP3.LUT R8, R8, UR13, RZ, 0x3c, !PT ;  /* 0x0000000d08087c12 */ /* 0x000fe2000f8e3cff */
[----:B------:R-:W-:Y:S01]  /*5460*/  UMOV UR23, 0xc0004010 ;  /* 0xc000401000177882 */ /* 0x000fe20000000000 */
[----:B------:R-:W-:Y:S01]  /*5470*/  UMOV UR25, 0xc0004010 ;  /* 0xc000401000197882 */ /* 0x000fe20000000000 */
[----:B------:R-:W-:Y:S01]  /*5480*/  UIADD3 UR15, UPT, UPT, UR15, -0x1, URZ ;  /* 0xffffffff0f0f7890 */ /* 0x000fe2000fffe0ff */
[----:B-1----:R-:W-:Y:S01]  /*5490*/  @P0 SHF.L.U32 R0, R8, 0x1f, RZ ;  /* 0x0000001f08000819 */ /* 0x002fe200000006ff */
[----:B------:R-:W-:Y:S03]  /*54a0*/  UMOV UR14, UR17 ;  /* 0x00000011000e7c82 */ /* 0x000fe60008000000 */
[----:B------:R2:W4:Y:S01]  /*54b0*/  @P0 SYNCS.PHASECHK.TRANS64.TRYWAIT P2, [UR4], R0 ;  /* 0x00000000ff0005a7 */ /* 0x0005220008041104 */
[----:B------:R2:W-:Y:S01]  /*54c0*/  UTCQMMA gdesc[UR24], gdesc[UR22], tmem[UR8], tmem[UR20], idesc[UR21], UP4 ;  /* 0x00ff1416180075ea */ /* 0x0005e2000a000308 */
[----:B------:R-:W-:Y:S01]  /*54d0*/  UPLOP3.LUT UP4, UPT, UPT, UPT, UPT, 0x80, 0x8 ;  /* 0x000000000008789c */ /* 0x000fe20003f8f070 */
[----:B------:R2:W-:Y:S01]  /*54e0*/  UTCBAR [UR7], URZ ;  /* 0x000000ff070073e9 */ /* 0x0005e200080000ff */
[----:B------:R-:W-:Y:S09]  /*54f0*/  BRA.U UP0, `(.L_x_109) ;  /* 0xfffffffd008c7547 */ /* 0x000ff2000b83ffff */
.L_x_106:
[----:B------:R-:W-:Y:S01]  /*5500*/  UIADD3 UR18, UPT, UPT, UR18, 0x1, URZ ;  /* 0x0000000112127890 */ /* 0x000fe2000fffe0ff */
[C---:B------:R-:W-:Y:S01]  /*5510*/  ISETP.NE.AND P0, PT, R10.reuse, 0x2, PT ;  /* 0x000000020a00780c */ /* 0x040fe20003f05270 */
[----:B------:R-:W-:Y:S02]  /*5520*/  UIADD3 UR9, UPT, UPT, UR9, 0x3a0, URZ ;  /* 0x000003a009097890 */ /* 0x000fe4000fffe0ff */
[----:B------:R-:W-:Y:S01]  /*5530*/  UISETP.NE.AND UP0, UPT, UR18, 0x4, UPT ;  /* 0x000000041200788c */ /* 0x000fe2000bf05270 */
[----:B-12---:R-:W-:Y:S02]  /*5540*/  SEL R0, RZ, 0x1, P0 ;  /* 0x00000001ff007807 */ /* 0x006fe40000000000 */
[----:B------:R-:W-:Y:S01]  /*5550*/  SEL R10, R10, RZ, P0 ;  /* 0x000000ff0a0a7207 */ /* 0x000fe20000000000 */
[----:B------:R-:W-:Y:S01]  /*5560*/  USEL UR4, URZ, 0x1, UP0 ;  /* 0x00000001ff047887 */ /* 0x000fe20008000000 */
[----:B------:R-:W-:Y:S01]  /*5570*/  LOP3.LUT R9, R9, R0, RZ, 0x3c, !PT ;  /* 0x0000000009097212 */ /* 0x000fe200078e3cff */
[----:B------:R-:W-:Y:S01]  /*5580*/  USEL UR18, UR18, URZ, UP0 ;  /* 0x000000ff12127287 */ /* 0x000fe20008000000 */
[----:B------:R1:W-:Y:S03]  /*5590*/  UTCBAR [UR9], URZ ;  /* 0x000000ff090073e9 */ /* 0x0003e600080000ff */
[----:B------:R-:W-:Y:S01]  /*55a0*/  LOP3.LUT R11, R11, UR4, RZ, 0x3c, !PT ;  /* 0x000000040b0b7c12 */ /* 0x000fe2000f8e3cff */
[----:B------:R-:W-:Y:S07]  /*55b0*/  @P1 BRA `(.L_x_110) ;  /* 0xfffffff800c41947 */ /* 0x000fee000383ffff */
[----:B------:R-:W2:Y:S01]  /*55c0*/  S2UR UR4, SR_CgaCtaId ;  /* 0x00000000000479c3 */ /* 0x000ea20000008800 */
[----:B------:R-:W-:Y:S01]  /*55d0*/  ELECT P0, URZ, PT ;  /* 0x0000000000ff782f */ /* 0x000fe20003800000 */
[----:B------:R-:W-:Y:S01]  /*55e0*/  IMAD.MOV.U32 R0, RZ, RZ, 0x1 ;  /* 0x00000001ff007424 */ /* 0x000fe200078e00ff */
[----:B------:R-:W-:Y:S01]  /*55f0*/  UIADD3 UR6, UPT, UPT, UR6, 0x3c0, URZ ;  /* 0x000003c006067890 */ /* 0x000fe2000fffe0ff */
[----:B------:R-:W-:Y:S01]  /*5600*/  SHF.L.U32 R3, R11, 0x1f, RZ ;  /* 0x0000001f0b037819 */ /* 0x000fe200000006ff */
[----:B------:R-:W-:-:S03]  /*5610*/  UMOV UR5, 0x40 ;  /* 0x0000004000057882 */ /* 0x000fc60000000000 */
[----:B------:R-:W-:Y:S01]  /*5620*/  UVIRTCOUNT.DEALLOC.SMPOOL 0x80 ;  /* 0x000000800000784c */ /* 0x000fe20000000000 */
[----:B--2---:R-:W-:Y:S02]  /*5630*/  ULEA UR4, UR4, UR5, 0x18 ;  /* 0x0000000504047291 */ /* 0x004fe4000f8ec0ff */
[----:B------:R-:W-:-:S07]  /*5640*/  ULEA UR5, UR18, UR6, 0x3 ;  /* 0x0000000612057291 */ /* 0x000fce000f8e18ff */
[----:B------:R2:W-:Y:S02]  /*5650*/  @P0 STS.U8 [UR4+0x1c], R0 ;  /* 0x00001c00ff000988 */ /* 0x0005e40008000004 */
[----:B------:R-:W3:Y:S02]  /*5660*/  SYNCS.PHASECHK.TRANS64.TRYWAIT P0, [UR5], R3 ;  /* 0x00000003ff0075a7 */ /* 0x000ee40008001105 */
[----:B--23--:R-:W-:Y:S05]  /*5670*/  @!P0 BRA `(.L_x_111) ;  /* 0x0000004000f48947 */ /* 0x00cfea0003800000 */
.L_x_266:
[----:B------:R-:W-:-:S04]  /*5680*/  UIADD3 UR7, UPT, UPT, UR18, 0x1, URZ ;  /* 0x0000000112077890 */ /* 0x000fc8000fffe0ff */
[----:B------:R-:W-:-:S04]  /*5690*/  UISETP.NE.AND UP0, UPT, UR7, 0x4, UPT ;  /* 0x000000040700788c */ /* 0x000fc8000bf05270 */
[----:B------:R-:W-:Y:S02]  /*56a0*/  USEL UR8, URZ, 0x1, UP0 ;  /* 0x00000001ff087887 */ /* 0x000fe40008000000 */
[----:B------:R-:W-:-:S04]  /*56b0*/  USEL UR7, UR7, URZ, UP0 ;  /* 0x000000ff07077287 */ /* 0x000fc80008000000 */
[----:B------:R-:W-:Y:S01]  /*56c0*/  ULEA UR5, UR7, UR6, 0x3 ;  /* 0x0000000607057291 */ /* 0x000fe2000f8e18ff */
[----:B------:R-:W-:-:S04]  /*56d0*/  LOP3.LUT R2, R11, UR8, RZ, 0x3c, !PT ;  /* 0x000000080b027c12 */ /* 0x000fc8000f8e3cff */
[----:B--2---:R-:W-:-:S04]  /*56e0*/  SHF.L.U32 R3, R2, 0x1f, RZ ;  /* 0x0000001f02037819 */ /* 0x004fc800000006ff */
[----:B------:R-:W2:Y:S02]  /*56f0*/  SYNCS.PHASECHK.TRANS64.TRYWAIT P0, [UR5], R3 ;  /* 0x00000003ff0075a7 */ /* 0x000ea40008001105 */
[----:B--2---:R-:W-:Y:S05]  /*5700*/  @!P0 BRA `(.L_x_112) ;  /* 0x0000004000e88947 */ /* 0x004fea0003800000 */
.L_x_268:
        /* <DEDUP_REMOVED lines=9> */
.L_x_270:
[----:B------:R-:W-:-:S04]  /*57a0*/  UIADD3 UR7, UPT, UPT, UR7, 0x1, URZ ;  /* 0x0000000107077890 */ /* 0x000fc8000fffe0ff */
[----:B------:R-:W-:-:S04]  /*57b0*/  UISETP.NE.AND UP0, UPT, UR7, 0x4, UPT ;  /* 0x000000040700788c */ /* 0x000fc8000bf05270 */
[----:B------:R-:W-:Y:S02]  /*57c0*/  USEL UR5, URZ, 0x1, UP0 ;  /* 0x00000001ff057887 */ /* 0x000fe40008000000 */
[----:B------:R-:W-:-:S04]  /*57d0*/  USEL UR7, UR7, URZ, UP0 ;  /* 0x000000ff07077287 */ /* 0x000fc80008000000 */
[----:B------:R-:W-:Y:S01]  /*57e0*/  ULEA UR7, UR7, UR6, 0x3 ;  /* 0x0000000607077291 */ /* 0x000fe2000f8e18ff */
[----:B--2---:R-:W-:-:S04]  /*57f0*/  LOP3.LUT R3, R2, UR5, RZ, 0x3c, !PT ;  /* 0x0000000502037c12 */ /* 0x004fc8000f8e3cff */
[----:B------:R-:W-:-:S04]  /*5800*/  SHF.L.U32 R3, R3, 0x1f, RZ ;  /* 0x0000001f03037819 */ /* 0x000fc800000006ff */
[----:B------:R-:W2:Y:S02]  /*5810*/  SYNCS.PHASECHK.TRANS64.TRYWAIT P0, [UR7], R3 ;  /* 0x00000003ff0075a7 */ /* 0x000ea40008001107 */
[----:B--2---:R-:W-:Y:S05]  /*5820*/  @!P0 BRA `(.L_x_114) ;  /* 0x0000004000d08947 */ /* 0x004fea0003800000 */
.L_x_272:
[----:B------:R-:W-:Y:S01]  /*5830*/  NOP ;  /* 0x0000000000007918 */ /* 0x000fe20000000000 */
[----:B--2---:R-:W2:Y:S01]  /*5840*/  LDS R0, [UR4+0x14] ;  /* 0x00001404ff007984 */ /* 0x004ea20008000800 */
[----:B------:R-:W-:Y:S01]  /*5850*/  ULOP3.LUT UR6, UR19, 0xffff, URZ, 0xc0, !UPT ;  /* 0x0000ffff13067892 */ /* 0x000fe2000f8ec0ff */
[----:B------:R-:W-:Y:S01]  /*5860*/  UMOV UR8, 0xffff ;  /* 0x0000ffff00087882 */ /* 0x000fe20000000000 */
[----:B------:R-:W-:Y:S02]  /*5870*/  UMOV UR5, 0x1 ;  /* 0x0000000100057882 */ /* 0x000fe40000000000 */
[----:B------:R-:W-:-:S04]  /*5880*/  USHF.R.U32.HI UR6, URZ, 0x5, UR6 ;  /* 0x00000005ff067899 */ /* 0x000fc80008011606 */
[----:B------:R-:W-:Y:S02]  /*5890*/  USHF.L.U32 UR8, UR8, UR6, URZ ;  /* 0x0000000608087299 */ /* 0x000fe400080006ff */
[----:B------:R-:W-:-:S04]  /*58a0*/  USHF.L.U32 UR5, UR5, UR6, URZ ;  /* 0x0000000605057299 */ /* 0x000fc800080006ff */
[----:B--2---:R-:W-:-:S04]  /*58b0*/  LOP3.LUT R0, R0, UR8, RZ, 0xc0, !PT ;  /* 0x0000000800007c12 */ /* 0x004fc8000f8ec0ff */
[----:B------:R-:W-:-:S13]  /*58c0*/  ISETP.NE.AND P0, PT, R0, UR8, PT ;  /* 0x0000000800007c0c */ /* 0x000fda000bf05270 */
[----:B------:R-:W-:Y:S05]  /*58d0*/  @P0 BRA `(.L_x_115) ;  /* 0x0000000000580947 */ /* 0x000fea0003800000 */
[----:B------:R-:W2:Y:S02]  /*58e0*/  LDS R0, [UR4+0x18] ;  /* 0x00001804ff007984 */ /* 0x000ea40008000800 */
[----:B--2---:R-:W-:-:S04]  /*58f0*/  LOP3.LUT R0, R0, UR5, RZ, 0xc0, !PT ;  /* 0x0000000500007c12 */ /* 0x004fc8000f8ec0ff */
[----:B------:R-:W-:-:S13]  /*5900*/  ISETP.NE.AND P0, PT, R0, UR5, PT ;  /* 0x0000000500007c0c */ /* 0x000fda000bf05270 */
[----:B------:R-:W-:Y:S05]  /*5910*/  @P0 BRA `(.L_x_116) ;  /* 0x00000000003c0947 */ /* 0x000fea0003800000 */
[----:B------:R-:W2:Y:S01]  /*5920*/  S2R R2, SR_LANEID ;  /* 0x0000000000027919 */ /* 0x000ea20000000000 */
[----:B------:R-:W-:Y:S01]  /*5930*/  ULOP3.LUT UR8, URZ, UR8, URZ, 0x33, !UPT ;  /* 0x00000008ff087292 */ /* 0x000fe2000f8e33ff */
[----:B------:R-:W-:Y:S01]  /*5940*/  LOP3.LUT R4, RZ, UR5, RZ, 0x33, !PT ;  /* 0x00000005ff047c12 */ /* 0x000fe2000f8e33ff */
[----:B------:R-:W-:Y:S02]  /*5950*/  VOTEU.ANY UR7, UPT, PT ;  /* 0x0000000000077886 */ /* 0x000fe400038e0100 */
[----:B------:R-:W-:Y:S01]  /*5960*/  UFLO.U32 UR7, UR7 ;  /* 0x00000007000772bd */ /* 0x000fe200080e0000 */
[----:B------:R-:W3:Y:S01]  /*5970*/  REDUX UR5, R4 ;  /* 0x00000000040573c4 */ /* 0x000ee20000000000 */
[----:B------:R-:W-:-:S06]  /*5980*/  IMAD.U32 R0, RZ, RZ, UR8 ;  /* 0x00000008ff007e24 */ /* 0x000fcc000f8e00ff */
[----:B------:R1:W-:Y:S01]  /*5990*/  UTCATOMSWS.AND URZ, UR8 ;  /* 0x0000000800ff79e3 */ /* 0x0003e20008000000 */
[----:B------:R-:W4:Y:S01]  /*59a0*/  REDUX UR6, R0 ;  /* 0x00000000000673c4 */ /* 0x000f220000000000 */
[----:B--2---:R-:W-:Y:S01]  /*59b0*/  ISETP.EQ.U32.AND P0, PT, R2, UR7, PT ;  /* 0x0000000702007c0c */ /* 0x004fe2000bf02070 */
[----:B---3--:R-:W-:Y:S01]  /*59c0*/  IMAD.U32 R2, RZ, RZ, UR5 ;  /* 0x00000005ff027e24 */ /* 0x008fe2000f8e00ff */
[----:B----4-:R-:W-:-:S11]  /*59d0*/  MOV R3, UR6 ;  /* 0x0000000600037c02 */ /* 0x010fd60008000f00 */
[----:B------:R1:W-:Y:S04]  /*59e0*/  @P0 ATOMS.AND RZ, [UR4+0x14], R3 ;  /* 0x00001403ffff098c */ /* 0x0003e8000a800004 */
[----:B------:R1:W-:Y:S01]  /*59f0*/  @P0 ATOMS.AND RZ, [UR4+0x18], R2 ;  /* 0x00001802ffff098c */ /* 0x0003e2000a800004 */
[----:B------:R-:W-:Y:S05]  /*5a00*/  BRA `(.L_x_117) ;  /* 0x0000000000147947 */ /* 0x000fea0003800000 */
.L_x_116:
[----:B------:R-:W-:Y:S02]  /*5a10*/  MOV R2, 0x5a30 ;  /* 0x00005a3000027802 */ /* 0x000fe40000000f00 */
[----:B-1--45:R-:W-:Y:S05]  /*5a20*/  CALL.REL.NOINC `($__internal_0_$__cuda_sm10x_tcgen05_guardrail_trap_col_being_dealloced_not_returned_by_alloc) ;  /* 0x0000004000ec7944 */ /* 0x032fea0003c00000 */
[----:B------:R-:W-:Y:S05]  /*5a30*/  BRA `(.L_x_117) ;  /* 0x0000000000087947 */ /* 0x000fea0003800000 */
.L_x_115:
[----:B------:R-:W-:Y:S02]  /*5a40*/  MOV R2, 0x5a60 ;  /* 0x00005a6000027802 */ /* 0x000fe40000000f00 */
[----:B-1--45:R-:W-:Y:S05]  /*5a50*/  CALL.REL.NOINC `($__internal_2_$__cuda_sm10x_tcgen05_guardrail_trap_unallocated_columns_being_dealloced) ;  /* 0x0000004000f87944 */ /* 0x032fea0003c00000 */
.L_x_117:
[----:B------:R-:W-:Y:S01]  /*5a60*/  NOP ;  /* 0x0000000000007918 */ /* 0x000fe20000000000 */
[----:B-1----:R-:W-:Y:S05]  /*5a70*/  EXIT ;  /* 0x000000000000794d */ /* 0x002fea0003800000 */
.L_x_99:
[----:B------:R-:W-:-:S09]  /*5a80*/  UISETP.NE.OR UP2, UPT, UR8, 0x3, !UP2 ;  /* 0x000000030800788c */ /* 0x000fd2000d745670 */
[----:B------:R-:W-:Y:S05]  /*5a90*/  BRA.U UP2, `(.L_x_118) ;  /* 0x0000000902c87547 */ /* 0x000fea000b800000 */
[----:B------:R-:W1:Y:S01]  /*5aa0*/  LDCU.64 UR6, c[0x0][0x888] ;  /* 0x00011100ff0677ac */ /* 0x000e620008000a00 */
[----:B------:R-:W2:Y:S01]  /*5ab0*/  LDC R0, c[0x0][0xb30] ;  /* 0x0002cc00ff007b82 */ /* 0x000ea20000000800 */
[----:B------:R-:W-:Y:S01]  /*5ac0*/  IMAD.MOV.U32 R30, RZ, RZ, 0x1 ;  /* 0x00000001ff1e7424 */ /* 0x000fe200078e00ff */
[----:B------:R-:W-:Y:S01]  /*5ad0*/  CS2R R28, SRZ ;  /* 0x00000000001c7805 */ /* 0x000fe2000001ff00 */
[----:B------:R-:W4:Y:S01]  /*5ae0*/  LDCU.64 UR4, c[0x0][0x890] ;  /* 0x00011200ff0477ac */ /* 0x000f220008000a00 */
[----:B------:R-:W-:Y:S01]  /*5af0*/  IMAD.MOV.U32 R25, RZ, RZ, 0x1000 ;  /* 0x00001000ff197424 */ /* 0x000fe200078e00ff */
[----:B------:R-:W-:-:S03]  /*5b00*/  UMOV UR8, 0x400 ;  /* 0x0000040000087882 */ /* 0x000fc60000000000 */
[----:B------:R-:W3:Y:S01]  /*5b10*/  LDC R19, c[0x0][0x370] ;  /* 0x0000dc00ff137b82 */ /* 0x000ee20000000800 */
[----:B------:R-:W-:-:S07]  /*5b20*/  UPLOP3.LUT UP1, UPT, UPT, UPT, UPT, 0x40, 0x4 ;  /* 0x000000000004789c */ /* 0x000fce0003f2e870 */
[----:B------:R-:W3:Y:S01]  /*5b30*/  LDC R2, c[0x0][0xb0c] ;  /* 0x0002c300ff027b82 */ /* 0x000ee20000000800 */
[----:B-1----:R-:W-:Y:S02]  /*5b40*/  UISETP.NE.U32.AND UP2, UPT, UR6, URZ, UPT ;  /* 0x000000ff0600728c */ /* 0x002fe4000bf45070 */
[----:B------:R-:W-:Y:S02]  /*5b50*/  ULEA UR6, UR37, UR8, 0x18 ;  /* 0x0000000825067291 */ /* 0x000fe4000f8ec0ff */
[----:B------:R-:W-:Y:S02]  /*5b60*/  UISETP.NE.AND.EX UP2, UPT, UR7, URZ, UPT, UP2 ;  /* 0x000000ff0700728c */ /* 0x000fe4000bf45320 */
[----:B------:R-:W-:Y:S01]  /*5b70*/  UIADD3 UR7, UPT, UPT, UR6, 0x360, URZ ;  /* 0x0000036006077890 */ /* 0x000fe2000fffe0ff */
[----:B------:R-:W1:Y:S01]  /*5b80*/  LDC R18, c[0x0][0xb20] ;  /* 0x0002c800ff127b82 */ /* 0x000e620000000800 */
[----:B----4-:R-:W-:Y:S01]  /*5b90*/  UISETP.NE.U32.AND UP3, UPT, UR4, URZ, UPT ;  /* 0x000000ff0400728c */ /* 0x010fe2000bf65070 */
[----:B--2---:R-:W-:Y:S01]  /*5ba0*/  ISETP.NE.AND P1, PT, R0, 0x1, PT ;  /* 0x000000010000780c */ /* 0x004fe20003f25270 */
[----:B------:R-:W-:-:S02]  /*5bb0*/  UPRMT UR37, UR37, 0x654, UR7 ;  /* 0x0000065425257896 */ /* 0x000fc40008000007 */
[----:B------:R-:W-:-:S03]  /*5bc0*/  UISETP.NE.AND.EX UP3, UPT, UR5, URZ, UPT, UP3 ;  /* 0x000000ff0500728c */ /* 0x000fc6000bf65330 */
[----:B------:R-:W2:Y:S08]  /*5bd0*/  LDC.64 R32, c[0x0][0x348] ;  /* 0x0000d200ff207b82 */ /* 0x000eb00000000a00 */
[----:B------:R-:W4:Y:S08]  /*5be0*/  LDC.64 R16, c[0x0][0xb10] ;  /* 0x0002c400ff107b82 */ /* 0x000f300000000a00 */
[----:B------:R-:W1:Y:S08]  /*5bf0*/  LDC.64 R6, c[0x0][0xb18] ;  /* 0x0002c600ff067b82 */ /* 0x000e700000000a00 */
[----:B------:R-:W1:Y:S08]  /*5c00*/  LDC.64 R4, c[0x0][0xb28] ;  /* 0x0002ca00ff047b82 */ /* 0x000e700000000a00 */
[----:B---3--:R-:W1:Y:S02]  /*5c10*/  LDC R24, c[0x0][0x374] ;  /* 0x0000dd00ff187b82 */ /* 0x008e640000000800 */
.L_x_126:
[C---:B------:R-:W-:Y:S02]  /*5c20*/  LEA R0, R29.reuse, UR6, 0x3 ;  /* 0x000000061d007c11 */ /* 0x040fe4000f8e18ff */
[----:B------:R-:W-:Y:S02]  /*5c30*/  SHF.L.U32 R3, R28, 0x1f, RZ ;  /* 0x0000001f1c037819 */ /* 0x000fe400000006ff */
[----:B------:R-:W-:Y:S02]  /*5c40*/  LEA R20, R29, UR6, 0x4 ;  /* 0x000000061d147c11 */ /* 0x000fe4000f8e20ff */
[----:B---3--:R-:W3:Y:S02]  /*5c50*/  SYNCS.PHASECHK.TRANS64.TRYWAIT P0, [R0+URZ+0x380], R3 ;  /* 0x00038003000075a7 */ /* 0x008ee400080011ff */
[----:B---3--:R-:W-:Y:S05]  /*5c60*/  @!P0 BRA `(.L_x_119) ;  /* 0x0000003c00d88947 */ /* 0x008fea0003800000 */
.L_x_273:
[----:B------:R-:W-:Y:S01]  /*5c70*/  ISETP.GE.AND P0, PT, R40, 0x1, PT ;  /* 0x000000012800780c */ /* 0x000fe20003f06270 */
[----:B------:R-:W1:Y:S01]  /*5c80*/  LDS.128 R20, [R20+0x410] ;  /* 0x0004100014147984 */ /* 0x000e620000000c00 */
[----:B------:R-:W-:Y:S01]  /*5c90*/  ISETP.NE.U32.AND P4, PT, RZ, UR4, PT ;  /* 0x00000004ff007c0c */ /* 0x000fe2000bf85070 */
[----:B---3--:R-:W-:Y:S01]  /*5ca0*/  VIADD R0, R0, 0x390 ;  /* 0x0000039000007836 */ /* 0x008fe20000000000 */
[----:B------:R-:W-:Y:S02]  /*5cb0*/  SHF.L.U32 R26, R30, 0x1f, RZ ;  /* 0x0000001f1e1a7819 */ /* 0x000fe400000006ff */
[----:B------:R-:W-:Y:S02]  /*5cc0*/  ISETP.NE.AND.EX P4, PT, RZ, UR5, PT, P4 ;  /* 0x00000005ff007c0c */ /* 0x000fe4000bf85340 */
[----:B------:R-:W-:Y:S01]  /*5cd0*/  PRMT R0, RZ, 0x654, R0 ;  /* 0x00000654ff007816 */ /* 0x000fe20000000000 */
[----:B------:R-:W-:Y:S01]  /*5ce0*/  @!PT LDS RZ, [RZ] ;  /* 0x00000000fffff984 */ /* 0x000fe20000000800 */
[----:B------:R-:W-:Y:S01]  /*5cf0*/  @!PT LDS RZ, [RZ] ;  /* 0x00000000fffff984 */ /* 0x000fe20000000800 */
[----:B------:R-:W-:Y:S01]  /*5d00*/  @!PT LDS RZ, [RZ] ;  /* 0x00000000fffff984 */ /* 0x000fe20000000800 */
[----:B------:R-:W-:Y:S01]  /*5d10*/  @!PT LDS RZ, [RZ] ;  /* 0x00000000fffff984 */ /* 0x000fe20000000800 */
[----:B------:R3:W-:Y:S06]  /*5d20*/  MEMBAR.ALL.CTA ;  /* 0x0000000000007992 */ /* 0x0007ec0000008000 */
[----:B---3--:R-:W3:Y:S02]  /*5d30*/  FENCE.VIEW.ASYNC.S ;  /* 0x00000000000073c6 */ /* 0x008ee40000000000 */
[----:B---3--:R3:W-:Y:S01]  /*5d40*/  SYNCS.ARRIVE.TRANS64.RED.A1T0 RZ, [R0+URZ], RZ ;  /* 0x000000ff00ff79a7 */ /* 0x0087e200081004ff */
[----:B-1----:R-:W-:Y:S11]  /*5d50*/  LOP3.LUT P3, RZ, R22, 0x1, RZ, 0xc0, !PT ;  /* 0x0000000116ff7812 */ /* 0x002ff6000786c0ff */
[----:B------:R-:W-:Y:S02]  /*5d60*/  @!UPT UIADD3 URZ, UPT, UPT, URZ, URZ, URZ ;  /* 0x000000fffffff290 */ /* 0x000fe4000fffe0ff */
[----:B------:R-:W-:Y:S02]  /*5d70*/  @P3 MOV R13, R20 ;  /* 0x00000014000d3202 */ /* 0x000fe40000000f00 */
[----:B------:R-:W-:Y:S01]  /*5d80*/  @P3 LOP3.LUT R8, R21, 0xffff, RZ, 0xc0, !PT ;  /* 0x0000ffff15083812 */ /* 0x000fe200078ec0ff */
[----:B---3--:R-:W-:Y:S06]  /*5d90*/  @!P0 BRA `(.L_x_120) ;  /* 0x0000000000a48947 */ /* 0x008fec0003800000 */
[----:B------:R-:W-:Y:S01]  /*5da0*/  IMAD.HI.U32 R31, R24, R7, RZ ;  /* 0x00000007181f7227 */ /* 0x000fe200078e00ff */
[----:B------:R-:W-:Y:S02]  /*5db0*/  ISETP.NE.AND P0, PT, R6, 0x1, PT ;  /* 0x000000010600780c */ /* 0x000fe40003f05270 */
[----:B------:R-:W-:Y:S01]  /*5dc0*/  ISETP.NE.AND P2, PT, R40, 0x1, PT ;  /* 0x000000012800780c */ /* 0x000fe20003f45270 */
[----:B----4-:R-:W-:Y:S01]  /*5dd0*/  IMAD.HI.U32 R34, R19, R16, RZ ;  /* 0x0000001013227227 */ /* 0x010fe200078e00ff */
[----:B------:R-:W-:Y:S02]  /*5de0*/  SHF.R.U32.HI R31, RZ, R18, R31 ;  /* 0x00000012ff1f7219 */ /* 0x000fe4000001161f */
[----:B------:R-:W-:Y:S01]  /*5df0*/  ISETP.NE.AND P5, PT, R2, 0x1, PT ;  /* 0x000000010200780c */ /* 0x000fe20003fa5270 */
[----:B------:R-:W-:Y:S01]  /*5e00*/  IMAD.HI.U32 R36, R13, R16, RZ ;  /* 0x000000100d247227 */ /* 0x000fe200078e00ff */
[----:B------:R-:W-:Y:S02]  /*5e10*/  SHF.R.U32.HI R34, RZ, R17, R34 ;  /* 0x00000011ff227219 */ /* 0x000fe40000011622 */
[----:B------:R-:W-:Y:S01]  /*5e20*/  SEL R3, R24, R31, !P0 ;  /* 0x0000001f18037207 */ /* 0x000fe20004000000 */
[C---:B------:R-:W-:Y:S01]  /*5e30*/  IMAD.HI.U32 R31, R8.reuse, R7, RZ ;  /* 0x00000007081f7227 */ /* 0x040fe200078e00ff */
[----:B------:R-:W-:Y:S02]  /*5e40*/  SEL R11, R19, R34, !P5 ;  /* 0x00000022130b7207 */ /* 0x000fe40006800000 */
[----:B------:R-:W-:Y:S01]  /*5e50*/  SHF.R.U32.HI R36, RZ, R17, R36 ;  /* 0x00000011ff247219 */ /* 0x000fe20000011624 */
[----:B------:R-:W-:Y:S01]  /*5e60*/  IMAD.HI.U32 R38, R3, R4, RZ ;  /* 0x0000000403267227 */ /* 0x000fe200078e00ff */
[----:B------:R-:W-:Y:S03]  /*5e70*/  SHF.R.U32.HI R31, RZ, R18, R31 ;  /* 0x00000012ff1f7219 */ /* 0x000fe6000001161f */
[----:B------:R-:W-:Y:S01]  /*5e80*/  IMAD.HI.U32 R34, R11, R4, RZ ;  /* 0x000000040b227227 */ /* 0x000fe200078e00ff */
[----:B------:R-:W-:Y:S02]  /*5e90*/  @P2 SHF.R.U32.HI R3, RZ, R5, R38 ;  /* 0x00000005ff032219 */ /* 0x000fe40000011626 */
[----:B------:R-:W-:Y:S02]  /*5ea0*/  SEL R9, R8, R31, !P0 ;  /* 0x0000001f08097207 */ /* 0x000fe40004000000 */
[----:B------:R-:W-:Y:S01]  /*5eb0*/  @P2 SHF.R.U32.HI R11, RZ, R5, R34 ;  /* 0x00000005ff0b2219 */ /* 0x000fe20000011622 */
[C---:B------:R-:W-:Y:S01]  /*5ec0*/  IMAD R10, R40.reuse, R3, RZ ;  /* 0x00000003280a7224 */ /* 0x040fe200078e02ff */
[----:B------:R-:W-:Y:S01]  /*5ed0*/  SEL R3, R13, R36, !P5 ;  /* 0x000000240d037207 */ /* 0x000fe20006800000 */
[C---:B------:R-:W-:Y:S03]  /*5ee0*/  IMAD.HI.U32 R14, R9.reuse, R4, RZ ;  /* 0x00000004090e7227 */ /* 0x040fe600078e00ff */
[----:B------:R-:W-:Y:S01]  /*5ef0*/  ISETP.GE.AND P0, PT, R9, R10, PT ;  /* 0x0000000a0900720c */ /* 0x000fe20003f06270 */
[C---:B------:R-:W-:Y:S01]  /*5f00*/  IMAD R12, R40.reuse, R11, RZ ;  /* 0x0000000b280c7224 */ /* 0x040fe200078e02ff */
[-C--:B------:R-:W-:Y:S04]  /*5f10*/  SHF.R.U32.HI R14, RZ, R5.reuse, R14 ;  /* 0x00000005ff0e7219 */ /* 0x080fe8000001160e */
[----:B------:R-:W-:Y:S02]  /*5f20*/  ISETP.GE.OR P0, PT, R3, R12, P0 ;  /* 0x0000000c0300720c */ /* 0x000fe40000706670 */
[----:B------:R-:W-:Y:S05]  /*5f30*/  SEL R15, R9, R14, !P2 ;  /* 0x0000000e090f7207 */ /* 0x000fea0005000000 */
[----:B------:R-:W-:Y:S04]  /*5f40*/  IMAD.MOV R14, RZ, RZ, -R15 ;  /* 0x000000ffff0e7224 */ /* 0x000fe800078e0a0f */
[----:B------:R-:W-:Y:S02]  /*5f50*/  IMAD R14, R40, R14, R9 ;  /* 0x0000000e280e7224 */ /* 0x000fe400078e0209 */
[C---:B------:R-:W-:Y:S05]  /*5f60*/  @!P0 IMAD.HI.U32 R10, R3.reuse, R4, RZ ;  /* 0x00000004030a8227 */ /* 0x040fea00078e00ff */
[----:B------:R-:W-:Y:S04]  /*5f70*/  @!P0 SHF.R.U32.HI R10, RZ, R5, R10 ;  /* 0x00000005ff0a8219 */ /* 0x000fe8000001160a */
[----:B------:R-:W-:Y:S01]  /*5f80*/  @!P0 SEL R0, R3, R10, !P2 ;  /* 0x0000000a03008207 */ /* 0x000fe20005000000 */
[----:B------:R-:W-:Y:S03]  /*5f90*/  IMAD.MOV R10, RZ, RZ, -R3 ;  /* 0x000000ffff0a7224 */ /* 0x000fe600078e0a03 */
[----:B------:R-:W-:Y:S01]  /*5fa0*/  @!P0 IADD3 R15, PT, PT, R15, -R0, RZ ;  /* 0x800000000f0f8210 */ /* 0x000fe20007ffe0ff */
[----:B------:R-:W-:Y:S01]  /*5fb0*/  @!P0 IMAD R0, R11, R14, R0 ;  /* 0x0000000e0b008224 */ /* 0x000fe200078e0200 */
[----:B------:R-:W-:Y:S01]  /*5fc0*/  IADD3 R11, PT, PT, -R9, RZ, RZ ;  /* 0x000000ff090b7210 */ /* 0x000fe20007ffe1ff */
[----:B------:R-:W-:Y:S02]  /*5fd0*/  IMAD R13, R2, R10, R13 ;  /* 0x0000000a020d7224 */ /* 0x000fe400078e020d */
[----:B------:R-:W-:Y:S02]  /*5fe0*/  @!P0 IMAD R9, R15, R40, R3 ;  /* 0x000000280f098224 */ /* 0x000fe400078e0203 */
[----:B------:R-:W-:Y:S02]  /*5ff0*/  @!P0 IMAD.MOV.U32 R3, RZ, RZ, R0 ;  /* 0x000000ffff038224 */ /* 0x000fe400078e0000 */
[----:B------:R-:W-:Y:S02]  /*6000*/  IMAD R8, R6, R11, R8 ;  /* 0x0000000b06087224 */ /* 0x000fe400078e0208 */
[----:B------:R-:W-:Y:S02]  /*6010*/  IMAD R13, R3, R2, R13 ;  /* 0x00000002030d7224 */ /* 0x000fe400078e020d */
[----:B------:R-:W-:Y:S02]  /*6020*/  IMAD R8, R9, R6, R8 ;  /* 0x0000000609087224 */ /* 0x000fe400078e0208 */
.L_x_120:
[----:B------:R-:W-:Y:S05]  /*6030*/  BRA.U UP1, `(.L_x_121) ;  /* 0x0000000101107547 */ /* 0x000fea000b800000 */
[----:B------:R-:W-:Y:S04]  /*6040*/  MOV R0, UR13 ;  /* 0x0000000d00007c02 */ /* 0x000fe80008000f00 */
[----:B------:R-:W-:Y:S04]  /*6050*/  SHF.L.U32 R3, R0, 0x1f, RZ ;  /* 0x0000001f00037819 */ /* 0x000fe800000006ff */
[----:B------:R-:W1:Y:S02]  /*6060*/  SYNCS.PHASECHK.TRANS64.TRYWAIT P0, [UR6+0x378], R3 ;  /* 0x00037803ff0075a7 */ /* 0x000e640008001106 */
[----:B-1----:R-:W-:Y:S05]  /*6070*/  @!P0 BRA `(.L_x_122) ;  /* 0x0000003800e88947 */ /* 0x002fea0003800000 */
.L_x_121:
[----:B------:R-:W-:Y:S05]  /*6080*/  BRA.U !UP3, `(.L_x_123) ;  /* 0x000000010b347547 */ /* 0x000fea000b800000 */
[----:B------:R-:W-:Y:S01]  /*6090*/  UPLOP3.LUT UP0, UPT, UPT, UPT, UP2, 0x80, 0x8 ;  /* 0x000000000008789c */ /* 0x000fe20003f0f020 */
[----:B-1----:R-:W-:Y:S02]  /*60a0*/  HFMA2 R0, -RZ, RZ, 0, 5.9604644775390625e-08 ;  /* 0x00000001ff007431 */ /* 0x002fe400000001ff */
[----:B------:R-:W-:Y:S03]  /*60b0*/  IMAD.MOV.U32 R96, RZ, RZ, 0x1 ;  /* 0x00000001ff607424 */ /* 0x000fe600078e00ff */
[----:B------:R-:W-:Y:S05]  /*60c0*/  PLOP3.LUT P0, PT, PT, PT, UP0, 0x80, 0x8 ;  /* 0x000000000008781c */ /* 0x000fea0003f0f008 */
[----:B------:R-:W1:Y:S01]  /*60d0*/  @UP0 LDCU.64 UR8, c[0x0][0x888] ;  /* 0x00011100ff0807ac */ /* 0x000e620008000a00 */
[----:B------:R-:W-:Y:S07]  /*60e0*/  @UP0 UIMAD UR7, UR36, UR4, URZ ;  /* 0x00000004240702a4 */ /* 0x000fee000f8e02ff */
[----:B------:R-:W-:Y:S01]  /*60f0*/  @!P0 PRMT R96, R0, 0x7610, R96 ;  /* 0x0000761000608816 */ /* 0x000fe20000000060 */
[----:B-1----:R-:W-:Y:S03]  /*6100*/  @UP0 UIMAD.WIDE UR8, UR7, 0x4, UR8 ;  /* 0x00000004070808a5 */ /* 0x002fe6000f8e0208 */
[----:B------:R-:W1:Y:S03]  /*6110*/  @!UP0 LDCU UR7, c[0x0][0x880] ;  /* 0x00011000ff0787ac */ /* 0x000e660008000800 */
[----:B------:R-:W-:Y:S01]  /*6120*/  IMAD.U32 R10, RZ, RZ, UR8 ;  /* 0x00000008ff0a7e24 */ /* 0x000fe2000f8e00ff */
[----:B------:R-:W-:Y:S05]  /*6130*/  MOV R11, UR9 ;  /* 0x00000009000b7c02 */ /* 0x000fea0008000f00 */
[----:B-----5:R3:W5:Y:S02]  /*6140*/  @P0 LDG.E R49, desc[UR40][R10.64] ;  /* 0x000000280a310981 */ /* 0x020764000c1e1900 */
[----:B-1-3--:R-:W-:Y:S07]  /*6150*/  @!P0 IMAD.U32 R49, RZ, RZ, UR7 ;  /* 0x00000007ff318e24 */ /* 0x00afee000f8e00ff */
.L_x_123:
[----:B-----5:R-:W-:Y:S01]  /*6160*/  @!P4 FSETP.EQ.AND P5, PT, R49, RZ, PT ;  /* 0x000000ff3100c20b */ /* 0x020fe20003fa2000 */
[----:B------:R-:W-:Y:S01]  /*6170*/  @!UPT UIADD3 URZ, UPT, UPT, URZ, URZ, URZ ;  /* 0x000000fffffff290 */ /* 0x000fe2000fffe0ff */
[----:B------:R-:W-:Y:S11]  /*6180*/  @!P4 BRA `(.L_x_124) ;  /* 0x000000000014c947 */ /* 0x000ff60003800000 */
[----:B------:R-:W-:Y:S02]  /*6190*/  LOP3.LUT P0, RZ, R96, 0xff, RZ, 0xc0, !PT ;  /* 0x000000ff60ff7812 */ /* 0x000fe4000780c0ff */
[----:B------:R-:W-:Y:S04]  /*61a0*/  PLOP3.LUT P5, PT, PT, PT, UP0, 0x80, 0x8 ;  /* 0x000000000008781c */ /* 0x000fe80003faf008 */
[----:B------:R-:W-:Y:S07]  /*61b0*/  PLOP3.LUT P5, PT, P5, PT, PT, 0x8, 0x80 ;  /* 0x000000000080781c */ /* 0x000fee0002fae170 */
[----:B------:R-:W-:Y:S11]  /*61c0*/  @P0 FSETP.EQ.AND P5, PT, R49, RZ, PT ;  /* 0x000000ff3100020b */ /* 0x000ff60003fa2000 */
[----:B------:R-:W-:Y:S02]  /*61d0*/  @!UPT UIADD3 URZ, UPT, UPT, URZ, URZ, URZ ;  /* 0x000000fffffff290 */ /* 0x000fe4000fffe0ff */
.L_x_124:
[----:B------:R-:W3:Y:S01]  /*61e0*/  SYNCS.PHASECHK.TRANS64.TRYWAIT P4, [UR6+0x368], R26 ;  /* 0x0003681aff0075a7 */ /* 0x000ee20008081106 */
[----:B------:R-:W-:Y:S01]  /*61f0*/  @P3 SHF.R.U32.HI R27, RZ, 0x10, R21 ;  /* 0x00000010ff1b3819 */ /* 0x000fe20000011615 */
[----:B------:R-:W-:Y:S01]  /*6200*/  VIADD R29, R29, 0x1 ;  /* 0x000000011d1d7836 */ /* 0x000fe20000000000 */
[----:B------:R-:W5:Y:S08]  /*6210*/  LDC.64 R14, c[0x0][0xb10] ;  /* 0x0002c400ff0e7b82 */ /* 0x000f700000000a00 */
[----:B------:R-:W2:Y:S08]  /*6220*/  LDC.64 R10, c[0x0][0xb18] ;  /* 0x0002c600ff0a7b82 */ /* 0x000eb00000000a00 */
[----:B-1----:R-:W1:Y:S08]  /*6230*/  @!P1 LDC R0, c[0x0][0xb20] ;  /* 0x0002c800ff009b82 */ /* 0x002e700000000800 */
[----:B------:R-:W4:Y:S01]  /*6240*/  @!P1 LDC R3, c[0x0][0xb0c] ;  /* 0x0002c300ff039b82 */ /* 0x000f220000000800 */
[----:B-----5:R-:W-:Y:S05]  /*6250*/  @!P1 IMAD.HI.U32 R14, R13, R14, RZ ;  /* 0x0000000e0d0e9227 */ /* 0x020fea00078e00ff */
[----:B------:R-:W-:Y:S01]  /*6260*/  @!P1 SHF.R.U32.HI R14, RZ, R15, R14 ;  /* 0x0000000fff0e9219 */ /* 0x000fe2000001160e */
[----:B--2---:R-:W-:Y:S01]  /*6270*/  @!P1 IMAD.HI.U32 R11, R8, R11, RZ ;  /* 0x0000000b080b9227 */ /* 0x004fe200078e00ff */
[----:B------:R-:W-:Y:S04]  /*6280*/  @!P1 ISETP.NE.AND P0, PT, R10, 0x1, PT ;  /* 0x000000010a00980c */ /* 0x000fe80003f05270 */
[----:B-1----:R-:W-:Y:S02]  /*6290*/  @!P1 SHF.R.U32.HI R9, RZ, R0, R11 ;  /* 0x00000000ff099219 */ /* 0x002fe4000001160b */
[----:B----4-:R-:W-:Y:S02]  /*62a0*/  @!P1 ISETP.NE.AND P2, PT, R3, 0x1, PT ;  /* 0x000000010300980c */ /* 0x010fe40003f45270 */
[----:B------:R-:W-:Y:S02]  /*62b0*/  @!P1 SEL R9, R8, R9, !P0 ;  /* 0x0000000908099207 */ /* 0x000fe40004000000 */
[----:B------:R-:W-:Y:S02]  /*62c0*/  ELECT P0, URZ, PT ;  /* 0x0000000000ff782f */ /* 0x000fe40003800000 */
[----:B------:R-:W-:Y:S05]  /*62d0*/  @!P1 SEL R14, R13, R14, !P2 ;  /* 0x0000000e0d0e9207 */ /* 0x000fea0005000000 */
[----:B------:R-:W-:Y:S02]  /*62e0*/  @!P1 IMAD.IADD R0, R9, 0x1, -R14 ;  /* 0x0000000109009824 */ /* 0x000fe400078e0a0e */
[----:B------:R-:W-:Y:S02]  /*62f0*/  @!P1 IMAD.IADD R9, R14, 0x1, -R9 ;  /* 0x000000010e099824 */ /* 0x000fe400078e0a09 */
[----:B------:R-:W-:Y:S02]  /*6300*/  @!P1 IMAD R13, R0, R3, R13 ;  /* 0x00000003000d9224 */ /* 0x000fe400078e020d */
[----:B------:R-:W-:Y:S01]  /*6310*/  @!P1 IMAD R8, R9, R10, R8 ;  /* 0x0000000a09089224 */ /* 0x000fe200078e0208 */
[----:B---3--:R-:W-:Y:S06]  /*6320*/  @!P4 BRA `(.L_x_125) ;  /* 0x000000380054c947 */ /* 0x008fec0003800000 */
.L_x_276:
[----:B------:R-:W-:Y:S01]  /*6330*/  PLOP3.LUT P5, PT, P5, P0, PT, 0xf2, 0x2f ;  /* 0x00000000002f781c */ /* 0x000fe20002fa1e72 */
[----:B------:R-:W-:Y:S01]  /*6340*/  UMOV UR14, 0x0 ;  /* 0x00000000000e7882 */ /* 0x000fe20000000000 */
[----:B------:R-:W-:Y:S01]  /*6350*/  LOP3.LUT R30, R30, 0x1, RZ, 0x3c, !PT ;  /* 0x000000011e1e7812 */ /* 0x000fe200078e3cff */
[----:B------:R-:W-:Y:S01]  /*6360*/  UMOV UR15, 0x10000000 ;  /* 0x10000000000f7882 */ /* 0x000fe20000000000 */
[----:B------:R-:W-:Y:S01]  /*6370*/  UMOV UR12, UR36 ;  /* 0x00000024000c7c82 */ /* 0x000fe20008000000 */
[----:B------:R-:W-:Y:S08]  /*6380*/  @P3 R2UR UR36, R27 ;  /* 0x000000001b2432ca */ /* 0x000ff000000e0000 */
[----:B-1----:R-:W-:Y:S01]  /*6390*/  @!P5 IADD3 R3, P0, PT, R32, 0x580, RZ ;  /* 0x000005802003d810 */ /* 0x002fe20007f1e0ff */
[----:B------:R-:W-:Y:S01]  /*63a0*/  @!P5 IMAD.SHL.U32 R91, R91, 0x40, RZ ;  /* 0x000000405b5bd824 */ /* 0x000fe200078e00ff */
[----:B------:R-:W-:Y:S01]  /*63b0*/  VOTEU.ALL UP1, P5 ;  /* 0x0000000000ff7886 */ /* 0x000fe20002820000 */
[----:B------:R-:W-:Y:S01]  /*63c0*/  @!P5 IMAD.SHL.U32 R97, R97, 0x40, RZ ;  /* 0x000000406161d824 */ /* 0x000fe200078e00ff */
[----:B------:R-:W-:Y:S01]  /*63d0*/  @!P5 R2UR UR8, R3 ;  /* 0x000000000308d2ca */ /* 0x000fe200000e0000 */
[----:B------:R-:W-:Y:S01]  /*63e0*/  @!P5 IMAD.X R0, RZ, RZ, R33, P0 ;  /* 0x000000ffff00d224 */ /* 0x000fe200000e0621 */
[----:B------:R-:W-:Y:S01]  /*63f0*/  @!P5 R2UR UR10, R91 ;  /* 0x000000005b0ad2ca */ /* 0x000fe200000e0000 */
[----:B------:R-:W-:Y:S01]  /*6400*/  @!UP1 UIADD3 UR9, UPT, UPT, UR6, 0x360, URZ ;  /* 0x0000036006099890 */ /* 0x000fe2000fffe0ff */
[----:B------:R-:W-:Y:S01]  /*6410*/  @!P5 R2UR UR11, R97 ;  /* 0x00000000610bd2ca */ /* 0x000fe200000e0000 */
[----:B------:R-:W-:Y:S01]  /*6420*/  IMAD.IADD R91, R8, 0x1, R79 ;  /* 0x00000001085b7824 */ /* 0x000fe200078e024f */
[----:B------:R-:W-:Y:S01]  /*6430*/  @!P5 R2UR UR7, R0 ;  /* 0x000000000007d2ca */ /* 0x000fe200000e0000 */
[----:B------:R-:W-:Y:S01]  /*6440*/  IMAD.IADD R97, R13, 0x1, R90 ;  /* 0x000000010d617824 */ /* 0x000fe200078e025a */
[C---:B------:R-:W-:Y:S04]  /*6450*/  ISETP.NE.AND P0, PT, R29.reuse, 0x2, PT ;  /* 0x000000021d00780c */ /* 0x040fe80003f05270 */
[----:B------:R-:W-:Y:S01]  /*6460*/  SEL R3, RZ, 0x1, P0 ;  /* 0x00000001ff037807 */ /* 0x000fe20000000000 */
[----:B------:R-:W-:Y:S01]  /*6470*/  IMAD.U32 R10, RZ, RZ, UR8 ;  /* 0x00000008ff0a7e24 */ /* 0x000fe2000f8e00ff */
[----:B------:R-:W-:Y:S01]  /*6480*/  @!UP1 UIADD3 UR8, UPT, UPT, UR6, 0x600, URZ ;  /* 0x0000060006089890 */ /* 0x000fe2000fffe0ff */
[----:B------:R-:W-:Y:S01]  /*6490*/  SEL R29, R29, RZ, P0 ;  /* 0x000000ff1d1d7207 */ /* 0x000fe20000000000 */
[----:B------:R-:W-:Y:S01]  /*64a0*/  VOTEU.ALL UP1, P5 ;  /* 0x0000000000ff7886 */ /* 0x000fe20002820000 */
[----:B------:R-:W-:Y:S02]  /*64b0*/  LOP3.LUT R28, R28, R3, RZ, 0x3c, !PT ;  /* 0x000000031c1c7212 */ /* 0x000fe400078e3cff */
[----:B------:R-:W-:Y:S01]  /*64c0*/  IMAD.U32 R11, RZ, RZ, UR7 ;  /* 0x00000007ff0b7e24 */ /* 0x000fe2000f8e00ff */
[----:B------:R-:W-:Y:S04]  /*64d0*/  @!P5 R2UR UR16, R10 ;  /* 0x000000000a10d2ca */ /* 0x000fe800000e0000 */
[----:B------:R-:W-:Y:S11]  /*64e0*/  @!P5 R2UR UR17, R11 ;  /* 0x000000000b11d2ca */ /* 0x000ff600000e0000 */
[----:B------:R-:W-:Y:S02]  /*64f0*/  @!UPT UIADD3 URZ, UPT, UPT, URZ, URZ, URZ ;  /* 0x000000fffffff290 */ /* 0x000fe4000fffe0ff */
[----:B------:R3:W-:Y:S01]  /*6500*/  @!UP1 UTMALDG.3D [UR8], [UR16], desc[UR14] ;  /* 0x00000e08100095b4 */ /* 0x0007e20008011000 */
[----:B------:R3:W-:Y:S01]  /*6510*/  @!P5 SYNCS.ARRIVE.TRANS64.RED.A0TR RZ, [UR6+0x360], R25 ;  /* 0x00036019ffffd9a7 */ /* 0x0007e20008300406 */
[----:B------:R-:W-:Y:S01]  /*6520*/  UPLOP3.LUT UP1, UPT, UPT, UPT, UPT, 0x80, 0x8 ;  /* 0x000000000008789c */ /* 0x000fe20003f2f070 */
[----:B------:R-:W-:Y:S01]  /*6530*/  SYNCS.ARRIVE.TRANS64.RED.A1T0 RZ, [UR37], RZ ;  /* 0x000000ffffff79a7 */ /* 0x000fe20008100425 */
[----:B------:R-:W-:Y:S09]  /*6540*/  @P3 BRA `(.L_x_126) ;  /* 0xfffffff400b43947 */ /* 0x000ff2000383ffff */
[----:B------:R-:W-:Y:S07]  /*6550*/  MOV R0, UR6 ;  /* 0x0000000600007c02 */ /* 0x000fee0008000f00 */
.L_x_127:
[----:B-1----:R-:W-:-:S04]  /*6560*/  SHF.L.U32 R3, R30, 0x1f, RZ ;  /* 0x0000001f1e037819 */ /* 0x002fc800000006ff */
[----:B------:R1:W2:Y:S03]  /*6570*/  SYNCS.PHASECHK.TRANS64.TRYWAIT P0, [R0+URZ+0x368], R3 ;  /* 0x00036803000075a7 */ /* 0x0002a600080011ff */
[----:B--2---:R-:W-:Y:S05]  /*6580*/  @!P0 NANOSLEEP.SYNCS 0x989680 ;  /* 0x009896800000895d */ /* 0x004fea0003900000 */
[----:B------:R-:W2:Y:S02]  /*6590*/  @!P0 SYNCS.PHASECHK.TRANS64 P0, [R0+URZ+0x368], R3 ;  /* 0x00036803000085a7 */ /* 0x000ea400080010ff */
[----:B--23--:R-:W-:Y:S05]  /*65a0*/  @P0 EXIT ;  /* 0x000000000000094d */ /* 0x00cfea0003800000 */
[----:B------:R-:W-:Y:S05]  /*65b0*/  BRA `(.L_x_127) ;  /* 0xfffffffc00e87947 */ /* 0x000fea000383ffff */
.L_x_118:
[----:B------:R-:W-:-:S06]  /*65c0*/  UISETP.GE.AND UP1, UPT, UR8, 0x4, UPT ;  /* 0x000000040800788c */ /* 0x000fcc000bf26270 */
[----:B------:R-:W-:-:S13]  /*65d0*/  PLOP3.LUT P0, PT, PT, PT, UP1, 0x80, 0x8 ;  /* 0x000000000008781c */ /* 0x000fda0003f0f018 */
[----:B------:R-:W-:Y:S05]  /*65e0*/  @!P0 EXIT ;  /* 0x000000000000894d */ /* 0x000fea0003800000 */
[----:B------:R-:W-:Y:S01]  /*65f0*/  BAR.SYNC.DEFER_BLOCKING 0x6, 0xa0 ;  /* 0x0182800000007b1d */ /* 0x000fe20000010000 */
[C---:B------:R-:W-:Y:S02]  /*6600*/  IMAD.SHL.U32 R5, R101.reuse, 0x40, RZ ;  /* 0x0000004065057824 */ /* 0x040fe400078e00ff */
[----:B------:R-:W-:Y:S02]  /*6610*/  HFMA2 R111, -RZ, RZ, 0, 0 ;  /* 0x00000000ff6f7431 */ /* 0x000fe400000001ff */
[C---:B------:R-:W-:Y:S01]  /*6620*/  IMAD.SHL.U32 R0, R101.reuse, 0x20, RZ ;  /* 0x0000002065007824 */ /* 0x040fe200078e00ff */
[----:B------:R-:W-:Y:S01]  /*6630*/  CS2R R106, SRZ ;  /* 0x00000000006a7805 */ /* 0x000fe2000001ff00 */
[----:B------:R-:W-:Y:S01]  /*6640*/  IMAD.SHL.U32 R2, R101, 0x2, RZ ;  /* 0x0000000265027824 */ /* 0x000fe200078e00ff */
[----:B------:R-:W-:Y:S01]  /*6650*/  UMOV UR43, 0x400 ;  /* 0x00000400002b7882 */ /* 0x000fe20000000000 */
[----:B------:R-:W1:Y:S01]  /*6660*/  LDC R99, c[0x0][0x370] ;  /* 0x0000dc00ff637b82 */ /* 0x000e620000000800 */
[----:B------:R-:W-:Y:S01]  /*6670*/  ULEA UR43, UR37, UR43, 0x18 ;  /* 0x0000002b252b7291 */ /* 0x000fe2000f8ec0ff */
[----:B------:R-:W-:Y:S01]  /*6680*/  LOP3.LUT R7, R5, 0x180, RZ, 0xc0, !PT ;  /* 0x0000018005077812 */ /* 0x000fe200078ec0ff */
[C---:B------:R-:W-:Y:S01]  /*6690*/  IMAD.SHL.U32 R103, R101.reuse, 0x8, RZ ;  /* 0x0000000865677824 */ /* 0x040fe200078e00ff */
[----:B------:R-:W-:Y:S01]  /*66a0*/  LOP3.LUT R0, R0, 0xc00, RZ, 0xc0, !PT ;  /* 0x00000c0000007812 */ /* 0x000fe200078ec0ff */
[----:B------:R-:W-:Y:S01]  /*66b0*/  IMAD.U32 R46, R101, 0x10000, RZ ;  /* 0x00010000652e7824 */ /* 0x000fe200078e00ff */
[----:B------:R-:W-:Y:S01]  /*66c0*/  LOP3.LUT R2, R7, 0x20, R2, 0xf8, !PT ;  /* 0x0000002007027812 */ /* 0x000fe200078ef802 */
[----:B------:R-:W-:Y:S01]  /*66d0*/  UIADD3 UR4, UPT, UPT, UR43, 0x1600, URZ ;  /* 0x000016002b047890 */ /* 0x000fe2000fffe0ff */
[----:B------:R-:W2:Y:S01]  /*66e0*/  LDC R42, c[0x0][0xb0c] ;  /* 0x0002c300ff2a7b82 */ /* 0x000ea20000000800 */
[----:B------:R-:W-:Y:S01]  /*66f0*/  LOP3.LUT R0, R0, 0x40, R5, 0xf8, !PT ;  /* 0x0000004000007812 */ /* 0x000fe200078ef805 */
[----:B------:R-:W-:Y:S01]  /*6700*/  IMAD.MOV.U32 R44, RZ, RZ, RZ ;  /* 0x000000ffff2c7224 */ /* 0x000fe200078e00ff */
[----:B------:R-:W-:Y:S01]  /*6710*/  LOP3.LUT R103, R2, 0x30, R103, 0x78, !PT ;  /* 0x0000003002677812 */ /* 0x000fe200078e7867 */
[----:B------:R-:W-:Y:S01]  /*6720*/  IMAD.MOV.U32 R108, RZ, RZ, RZ ;  /* 0x000000ffff6c7224 */ /* 0x000fe200078e00ff */
[----:B------:R-:W-:Y:S01]  /*6730*/  LOP3.LUT R0, R0, 0x200, R5, 0xf8, !PT ;  /* 0x0000020000007812 */ /* 0x000fe200078ef805 */
[----:B------:R-:W-:Y:S01]  /*6740*/  IMAD.SHL.U32 R5, R101, 0x10, RZ ;  /* 0x0000001065057824 */ /* 0x000fe200078e00ff */
[----:B------:R-:W-:Y:S01]  /*6750*/  LOP3.LUT R46, R46, 0x600000, RZ, 0xc0, !PT ;  /* 0x006000002e2e7812 */ /* 0x000fe200078ec0ff */
[----:B------:R-:W4:Y:S01]  /*6760*/  LDC R98, c[0x0][0xb20] ;  /* 0x0002c800ff627b82 */ /* 0x000f220000000800 */
[----:B------:R-:W3:Y:S01]  /*6770*/  LDS R3, [UR43+0x430] ;  /* 0x0004302bff037984 */ /* 0x000ee20008000800 */
[----:B------:R-:W-:Y:S01]  /*6780*/  LOP3.LUT R103, R0, R103, RZ, 0xfc, !PT ;  /* 0x0000006700677212 */ /* 0x000fe200078efcff */
[----:B------:R-:W-:Y:S01]  /*6790*/  IMAD.U32 R109, RZ, RZ, UR4 ;  /* 0x00000004ff6d7e24 */ /* 0x000fe2000f8e00ff */
[----:B------:R-:W-:Y:S01]  /*67a0*/  LOP3.LUT R5, R5, 0x20, RZ, 0xc0, !PT ;  /* 0x0000002005057812 */ /* 0x000fe200078ec0ff */
[----:B------:R-:W1:Y:S01]  /*67b0*/  LDCU.64 UR46, c[0x0][0x348] ;  /* 0x00006900ff2e77ac */ /* 0x000e620008000a00 */
[----:B------:R-:W-:-:S02]  /*67c0*/  IADD3 R102, PT, PT, R103, UR43, RZ ;  /* 0x0000002b67667c10 */ /* 0x000fc4000fffe0ff */
[----:B------:R-:W1:Y:S01]  /*67d0*/  LDC R41, c[0x0][0xb30] ;  /* 0x0002cc00ff297b82 */ /* 0x000e620000000800 */
[----:B------:R-:W1:Y:S01]  /*67e0*/  LDCU.64 UR38, c[0x0][0x888] ;  /* 0x00011100ff2677ac */ /* 0x000e620008000a00 */
[----:B------:R-:W-:Y:S01]  /*67f0*/  IADD3 R102, PT, PT, -R5, 0x600, R102 ;  /* 0x0000060005667810 */ /* 0x000fe20007ffe166 */
[----:B------:R-:W-:-:S05]  /*6800*/  UIADD3 UR42, UPT, UPT, UR43, 0x600, URZ ;  /* 0x000006002b2a7890 */ /* 0x000fca000fffe0ff */
[----:B------:R-:W1:Y:S08]  /*6810*/  LDC.64 R88, c[0x0][0xb10] ;  /* 0x0002c400ff587b82 */ /* 0x000e700000000a00 */
[----:B------:R-:W1:Y:S08]  /*6820*/  LDC.64 R38, c[0x0][0xb18] ;  /* 0x0002c600ff267b82 */ /* 0x000e700000000a00 */
[----:B------:R-:W1:Y:S08]  /*6830*/  LDC.64 R84, c[0x0][0x888] ;  /* 0x00022200ff547b82 */ /* 0x000e700000000a00 */
[----:B------:R-:W1:Y:S01]  /*6840*/  LDC.64 R36, c[0x0][0xb28] ;  /* 0x0002ca00ff247b82 */ /* 0x000e620000000a00 */
[----:B---3--:R-:W-:-:S07]  /*6850*/  IMAD.IADD R46, R3, 0x1, R46 ;  /* 0x00000001032e7824 */ /* 0x008fce00078e022e */
[----:B------:R-:W3:Y:S08]  /*6860*/  LDC.64 R86, c[0x0][0x890] ;  /* 0x00022400ff567b82 */ /* 0x000ef00000000a00 */
[----:B------:R-:W1:Y:S08]  /*6870*/  LDC.64 R82, c[0x0][0x8b0] ;  /* 0x00022c00ff527b82 */ /* 0x000e700000000a00 */
[----:B------:R-:W1:Y:S08]  /*6880*/  LDC.64 R80, c[0x0][0x8a8] ;  /* 0x00022a00ff507b82 */ /* 0x000e700000000a00 */
[----:B--2-4-:R-:W1:Y:S02]  /*6890*/  LDC R100, c[0x0][0x374] ;  /* 0x0000dd00ff647b82 */ /* 0x014e640000000800 */
.L_x_145:
[----:B------:R-:W-:Y:S02]  /*68a0*/  LEA R0, R111, UR43, 0x3 ;  /* 0x0000002b6f007c11 */ /* 0x000fe4000f8e18ff */
[----:B------:R-:W-:Y:S02]  /*68b0*/  SHF.L.U32 R3, R107, 0x1f, RZ ;  /* 0x0000001f6b037819 */ /* 0x000fe400000006ff */
[----:B------:R-:W-:Y:S02]  /*68c0*/  LEA R16, R111, UR43, 0x4 ;  /* 0x0000002b6f107c11 */ /* 0x000fe4000f8e20ff */
[----:B--2---:R-:W2:Y:S02]  /*68d0*/  SYNCS.PHASECHK.TRANS64.TRYWAIT P0, [R0+URZ+0x380], R3 ;  /* 0x00038003000075a7 */ /* 0x004ea400080011ff */
[----:B-12---:R-:W-:Y:S05]  /*68e0*/  @!P0 BRA `(.L_x_128) ;  /* 0x0000003000fc8947 */ /* 0x006fea0003800000 */
.L_x_277:
[----:B------:R-:W4:Y:S01]  /*68f0*/  LDC.64 R12, c[0x0][0xb10] ;  /* 0x0002c400ff0c7b82 */ /* 0x000f220000000a00 */
[----:B------:R-:W3:Y:S01]  /*6900*/  LDS.128 R16, [R16+0x410] ;  /* 0x0004100010107984 */ /* 0x000ee20000000c00 */
[----:B-1----:R-:W-:Y:S01]  /*6910*/  ISETP.NE.AND P1, PT, R41, 0x1, PT ;  /* 0x000000012900780c */ /* 0x002fe20003f25270 */
[----:B--2---:R-:W-:Y:S01]  /*6920*/  VIADD R0, R0, 0x390 ;  /* 0x0000039000007836 */ /* 0x004fe20000000000 */
[----:B------:R-:W-:Y:S04]  /*6930*/  ISETP.GE.AND P0, PT, R40, 0x1, PT ;  /* 0x000000012800780c */ /* 0x000fe80003f06270 */
[----:B------:R-:W1:Y:S01]  /*6940*/  LDC.64 R10, c[0x0][0xb18] ;  /* 0x0002c600ff0a7b82 */ /* 0x000e620000000a00 */
[----:B------:R-:W-:Y:S01]  /*6950*/  PRMT R0, RZ, 0x654, R0 ;  /* 0x00000654ff007816 */ /* 0x000fe20000000000 */
[----:B------:R-:W-:Y:S01]  /*6960*/  @!PT LDS RZ, [RZ] ;  /* 0x00000000fffff984 */ /* 0x000fe20000000800 */
[----:B------:R-:W-:Y:S01]  /*6970*/  @!PT LDS RZ, [RZ] ;  /* 0x00000000fffff984 */ /* 0x000fe20000000800 */
[----:B------:R-:W-:Y:S01]  /*6980*/  @!PT LDS RZ, [RZ] ;  /* 0x00000000fffff984 */ /* 0x000fe20000000800 */
[----:B------:R-:W-:Y:S01]  /*6990*/  @!PT LDS RZ, [RZ] ;  /* 0x00000000fffff984 */ /* 0x000fe20000000800 */
[----:B------:R2:W-:Y:S06]  /*69a0*/  MEMBAR.ALL.CTA ;  /* 0x0000000000007992 */ /* 0x0005ec0000008000 */
[----:B--2---:R-:W2:Y:S01]  /*69b0*/  FENCE.VIEW.ASYNC.S ;  /* 0x00000000000073c6 */ /* 0x004ea20000000000 */
[----:B------:R-:W1:Y:S08]  /*69c0*/  @!P1 LDC R14, c[0x0][0xb20] ;  /* 0x0002c800ff0e9b82 */ /* 0x000e700000000800 */
[----:B------:R-:W1:Y:S01]  /*69d0*/  @!P1 LDC R9, c[0x0][0xb0c] ;  /* 0x0002c300ff099b82 */ /* 0x000e620000000800 */
[----:B--2---:R2:W-:Y:S01]  /*69e0*/  SYNCS.ARRIVE.TRANS64.RED.A1T0 RZ, [R0+URZ], RZ ;  /* 0x000000ff00ff79a7 */ /* 0x0045e200081004ff */
[----:B---3--:R-:W-:Y:S04]  /*69f0*/  LOP3.LUT P4, RZ, R18, 0x1, RZ, 0xc0, !PT ;  /* 0x0000000112ff7812 */ /* 0x008fe8000788c0ff */
[----:B------:R-:W-:Y:S09]  /*6a00*/  P2R R110, PR, RZ, 0x10 ;  /* 0x00000010ff6e7803 */ /* 0x000ff20000000000 */
[----:B------:R-:W-:Y:S02]  /*6a10*/  @P4 MOV R45, R16 ;  /* 0x00000010002d4202 */ /* 0x000fe40000000f00 */
[----:B------:R-:W-:Y:S01]  /*6a20*/  @P4 LOP3.LUT R43, R17, 0xffff, RZ, 0xc0, !PT ;  /* 0x0000ffff112b4812 */ /* 0x000fe200078ec0ff */
[----:B--2-4-:R-:W-:Y:S06]  /*6a30*/  @!P0 BRA `(.L_x_129) ;  /* 0x0000000000a48947 */ /* 0x014fec0003800000 */
[----:B------:R-:W-:Y:S01]  /*6a40*/  IMAD.HI.U32 R21, R100, R39, RZ ;  /* 0x0000002764157227 */ /* 0x000fe200078e00ff */
[----:B------:R-:W-:Y:S02]  /*6a50*/  ISETP.NE.AND P0, PT, R38, 0x1, PT ;  /* 0x000000012600780c */ /* 0x000fe40003f05270 */
[----:B------:R-:W-:Y:S01]  /*6a60*/  ISETP.NE.AND P2, PT, R40, 0x1, PT ;  /* 0x000000012800780c */ /* 0x000fe20003f45270 */
[----:B------:R-:W-:Y:S01]  /*6a70*/  IMAD.HI.U32 R20, R99, R88, RZ ;  /* 0x0000005863147227 */ /* 0x000fe200078e00ff */
[----:B------:R-:W-:Y:S02]  /*6a80*/  SHF.R.U32.HI R21, RZ, R98, R21 ;  /* 0x00000062ff157219 */ /* 0x000fe40000011615 */
[----:B------:R-:W-:Y:S01]  /*6a90*/  ISETP.NE.AND P3, PT, R42, 0x1, PT ;  /* 0x000000012a00780c */ /* 0x000fe20003f65270 */
[----:B------:R-:W-:Y:S01]  /*6aa0*/  IMAD.HI.U32 R24, R45, R88, RZ ;  /* 0x000000582d187227 */ /* 0x000fe200078e00ff */
[----:B------:R-:W-:Y:S02]  /*6ab0*/  SHF.R.U32.HI R20, RZ, R89, R20 ;  /* 0x00000059ff147219 */ /* 0x000fe40000011614 */
[----:B------:R-:W-:Y:S01]  /*6ac0*/  SEL R3, R100, R21, !P0 ;  /* 0x0000001564037207 */ /* 0x000fe20004000000 */
[----:B------:R-:W-:Y:S01]  /*6ad0*/  IMAD.HI.U32 R21, R43, R39, RZ ;  /* 0x000000272b157227 */ /* 0x000fe200078e00ff */
[----:B------:R-:W-:Y:S02]  /*6ae0*/  SEL R7, R99, R20, !P3 ;  /* 0x0000001463077207 */ /* 0x000fe40005800000 */
[----:B------:R-:W-:Y:S01]  /*6af0*/  SHF.R.U32.HI R24, RZ, R89, R24 ;  /* 0x00000059ff187219 */ /* 0x000fe20000011618 */
[-C--:B------:R-:W-:Y:S04]  /*6b00*/  IMAD.HI.U32 R20, R3, R36.reuse, RZ ;  /* 0x0000002403147227 */ /* 0x080fe800078e00ff */
[----:B------:R-:W-:Y:S01]  /*6b10*/  IMAD.HI.U32 R22, R7, R36, RZ ;  /* 0x0000002407167227 */ /* 0x000fe200078e00ff */
[-C--:B------:R-:W-:Y:S02]  /*6b20*/  @P2 SHF.R.U32.HI R3, RZ, R37.reuse, R20 ;  /* 0x00000025ff032219 */ /* 0x080fe40000011614 */
[----:B------:R-:W-:Y:S02]  /*6b30*/  SHF.R.U32.HI R20, RZ, R98, R21 ;  /* 0x00000062ff147219 */ /* 0x000fe40000011615 */
[----:B------:R-:W-:Y:S01]  /*6b40*/  @P2 SHF.R.U32.HI R7, RZ, R37, R22 ;  /* 0x00000025ff072219 */ /* 0x000fe20000011616 */
[C---:B------:R-:W-:Y:S01]  /*6b50*/  IMAD R2, R40.reuse, R3, RZ ;  /* 0x0000000328027224 */ /* 0x040fe200078e02ff */
[----:B------:R-:W-:Y:S02]  /*6b60*/  SEL R5, R43, R20, !P0 ;  /* 0x000000142b057207 */ /* 0x000fe40004000000 */
[----:B------:R-:W-:Y:S01]  /*6b70*/  SEL R3, R45, R24, !P3 ;  /* 0x000000182d037207 */ /* 0x000fe20005800000 */
[----:B------:R-:W-:Y:S01]  /*6b80*/  IMAD R4, R40, R7, RZ ;  /* 0x0000000728047224 */ /* 0x000fe200078e02ff */
[C---:B------:R-:W-:Y:S01]  /*6b90*/  ISETP.GE.AND P0, PT, R5.reuse, R2, PT ;  /* 0x000000020500720c */ /* 0x040fe20003f06270 */
[----:B------:R-:W-:Y:S03]  /*6ba0*/  IMAD.HI.U32 R6, R5, R36, RZ ;  /* 0x0000002405067227 */ /* 0x000fe600078e00ff */
[----:B------:R-:W-:Y:S01]  /*6bb0*/  ISETP.GE.OR P0, PT, R3, R4, P0 ;  /* 0x000000040300720c */ /* 0x000fe20000706670 */
[----:B------:R-:W-:Y:S01]  /*6bc0*/  IMAD.MOV R4, RZ, RZ, -R3 ;  /* 0x000000ffff047224 */ /* 0x000fe200078e0a03 */
[-C--:B------:R-:W-:Y:S03]  /*6bd0*/  SHF.R.U32.HI R6, RZ, R37.reuse, R6 ;  /* 0x00000025ff067219 */ /* 0x080fe60000011606 */
[----:B------:R-:W-:Y:S01]  /*6be0*/  IMAD R45, R42, R4, R45 ;  /* 0x000000042a2d7224 */ /* 0x000fe200078e022d */
[----:B------:R-:W-:Y:S05]  /*6bf0*/  SEL R15, R5, R6, !P2 ;  /* 0x00000006050f7207 */ /* 0x000fea0005000000 */
[----:B------:R-:W-:Y:S02]  /*6c00*/  IMAD.MOV R6, RZ, RZ, -R15 ;  /* 0x000000ffff067224 */ /* 0x000fe400078e0a0f */
[C---:B------:R-:W-:Y:S04]  /*6c10*/  @!P0 IMAD.HI.U32 R2, R3.reuse, R36, RZ ;  /* 0x0000002403028227 */ /* 0x040fe800078e00ff */
[----:B------:R-:W-:Y:S01]  /*6c20*/  IMAD R6, R40, R6, R5 ;  /* 0x0000000628067224 */ /* 0x000fe200078e0205 */
[----:B------:R-:W-:Y:S04]  /*6c30*/  @!P0 SHF.R.U32.HI R2, RZ, R37, R2 ;  /* 0x00000025ff028219 */ /* 0x000fe80000011602 */
[----:B------:R-:W-:Y:S02]  /*6c40*/  @!P0 SEL R0, R3, R2, !P2 ;  /* 0x0000000203008207 */ /* 0x000fe40005000000 */
[----:B------:R-:W-:Y:S02]  /*6c50*/  IADD3 R2, PT, PT, -R5, RZ, RZ ;  /* 0x000000ff05027210 */ /* 0x000fe40007ffe1ff */
[----:B------:R-:W-:Y:S01]  /*6c60*/  @!P0 IADD3 R8, PT, PT, R15, -R0, RZ ;  /* 0x800000000f088210 */ /* 0x000fe20007ffe0ff */
[----:B------:R-:W-:Y:S02]  /*6c70*/  @!P0 IMAD R0, R7, R6, R0 ;  /* 0x0000000607008224 */ /* 0x000fe400078e0200 */
[----:B------:R-:W-:Y:S02]  /*6c80*/  IMAD R43, R38, R2, R43 ;  /* 0x00000002262b7224 */ /* 0x000fe400078e022b */
[----:B------:R-:W-:Y:S02]  /*6c90*/  @!P0 IMAD R5, R8, R40, R3 ;  /* 0x0000002808058224 */ /* 0x000fe400078e0203 */
[----:B------:R-:W-:Y:S04]  /*6ca0*/  @!P0 IMAD.MOV.U32 R3, RZ, RZ, R0 ;  /* 0x000000ffff038224 */ /* 0x000fe800078e0000 */
[----:B------:R-:W-:Y:S02]  /*6cb0*/  IMAD R45, R3, R42, R45 ;  /* 0x0000002a032d7224 */ /* 0x000fe400078e022d */
[----:B------:R-:W-:Y:S07]  /*6cc0*/  IMAD R43, R5, R38, R43 ;  /* 0x00000026052b7224 */ /* 0x000fee00078e022b */
.L_x_129:
[----:B------:R-:W-:Y:S01]  /*6cd0*/  @!P1 IMAD.HI.U32 R0, R45, R12, RZ ;  /* 0x0000000c2d009227 */ /* 0x000fe200078e00ff */
[----:B-1----:R-:W-:Y:S01]  /*6ce0*/  @!P1 ISETP.NE.AND P0, PT, R10, 0x1, PT ;  /* 0x000000010a00980c */ /* 0x002fe20003f05270 */
[----:B------:R-:W-:Y:S01]  /*6cf0*/  ULOP3.LUT UP0, URZ, UR42, 0x1b0, URZ, 0xc0, !UPT ;  /* 0x000001b02aff7892 */ /* 0x000fe2000f80c0ff */
[----:B------:R-:W-:Y:S01]  /*6d00*/  @!P1 ISETP.NE.AND P2, PT, R9, 0x1, PT ;  /* 0x000000010900980c */ /* 0x000fe20003f45270 */
[----:B------:R-:W-:Y:S01]  /*6d10*/  @!P1 IMAD.HI.U32 R3, R43, R11, RZ ;  /* 0x0000000b2b039227 */ /* 0x000fe200078e00ff */
[----:B------:R-:W-:Y:S02]  /*6d20*/  @!P1 SHF.R.U32.HI R0, RZ, R13, R0 ;  /* 0x0000000dff009219 */ /* 0x000fe40000011600 */
[----:B------:R-:W-:Y:S01]  /*6d30*/  @P4 SHF.R.U32.HI R105, RZ, 0x10, R17 ;  /* 0x00000010ff694819 */ /* 0x000fe20000011611 */
[----:B------:R-:W-:Y:S01]  /*6d40*/  VIADD R111, R111, 0x1 ;  /* 0x000000016f6f7836 */ /* 0x000fe20000000000 */
[----:B------:R-:W-:Y:S02]  /*6d50*/  @!P1 SHF.R.U32.HI R2, RZ, R14, R3 ;  /* 0x0000000eff029219 */ /* 0x000fe40000011603 */
[----:B------:R-:W-:Y:S02]  /*6d60*/  @!P1 SEL R3, R45, R0, !P2 ;  /* 0x000000002d039207 */ /* 0x000fe40005000000 */
[----:B------:R-:W-:Y:S05]  /*6d70*/  @!P1 SEL R2, R43, R2, !P0 ;  /* 0x000000022b029207 */ /* 0x000fea0004000000 */
[----:B------:R-:W-:Y:S02]  /*6d80*/  @!P1 IMAD.IADD R0, R2, 0x1, -R3 ;  /* 0x0000000102009824 */ /* 0x000fe400078e0a03 */
[----:B------:R-:W-:Y:S02]  /*6d90*/  @!P1 IMAD.IADD R2, R3, 0x1, -R2 ;  /* 0x0000000103029824 */ /* 0x000fe400078e0a02 */
[----:B------:R-:W-:Y:S02]  /*6da0*/  @!P1 IMAD R45, R0, R9, R45 ;  /* 0x00000009002d9224 */ /* 0x000fe400078e022d */
[----:B------:R-:W-:Y:S01]  /*6db0*/  @!P1 IMAD R43, R2, R10, R43 ;  /* 0x0000000a022b9224 */ /* 0x000fe200078e022b */
[----:B------:R-:W-:Y:S06]  /*6dc0*/  BRA.U !UP0, `(.L_x_130) ;  /* 0x0000000108407547 */ /* 0x000fec000b800000 */
[----:B------:R-:W1:Y:S01]  /*6dd0*/  LDCU.64 UR8, c[0x4][0x80] ;  /* 0x01001000ff0877ac */ /* 0x000e620008000a00 */
[----:B------:R-:W-:Y:S01]  /*6de0*/  MOV R3, 0x0 ;  /* 0x0000000000037802 */ /* 0x000fe20000000f00 */
[----:B------:R-:W-:Y:S02]  /*6df0*/  HFMA2 R12, -RZ, RZ, 0, 5.9604644775390625e-08 ;  /* 0x00000001ff0c7431 */ /* 0x000fe400000001ff */
[----:B------:R-:W-:Y:S02]  /*6e00*/  IMAD.MOV.U32 R8, RZ, RZ, 0x70 ;  /* 0x00000070ff087424 */ /* 0x000fe400078e00ff */
[----:B------:R-:W-:Y:S01]  /*6e10*/  IMAD.MOV.U32 R13, RZ, RZ, RZ ;  /* 0x000000ffff0d7224 */ /* 0x000fe200078e00ff */
[----:B------:R-:W2:Y:S01]  /*6e20*/  LDCU.64 UR6, c[0x4][0x88] ;  /* 0x01001100ff0677ac */ /* 0x000ea20008000a00 */
[----:B------:R-:W3:Y:S01]  /*6e30*/  LDC.64 R2, c[0x4][R3] ;  /* 0x0100000003027b82 */ /* 0x000ee20000000a00 */
[----:B------:R-:W4:Y:S01]  /*6e40*/  LDCU.64 UR4, c[0x4][0x8] ;  /* 0x01000100ff0477ac */ /* 0x000f220008000a00 */
[----:B-1----:R-:W-:Y:S01]  /*6e50*/  MOV R5, UR9 ;  /* 0x0000000900057c02 */ /* 0x002fe20008000f00 */
[----:B------:R-:W-:Y:S01]  /*6e60*/  IMAD.U32 R4, RZ, RZ, UR8 ;  /* 0x00000008ff047e24 */ /* 0x000fe2000f8e00ff */
[----:B--2---:R-:W-:Y:S01]  /*6e70*/  MOV R7, UR7 ;  /* 0x0000000700077c02 */ /* 0x004fe20008000f00 */
[----:B------:R-:W-:Y:S01]  /*6e80*/  IMAD.U32 R6, RZ, RZ, UR6 ;  /* 0x00000006ff067e24 */ /* 0x000fe2000f8e00ff */
[----:B----4-:R-:W-:Y:S01]  /*6e90*/  MOV R11, UR5 ;  /* 0x00000005000b7c02 */ /* 0x010fe20008000f00 */
[----:B------:R-:W-:Y:S02]  /*6ea0*/  IMAD.U32 R10, RZ, RZ, UR4 ;  /* 0x00000004ff0a7e24 */ /* 0x000fe4000f8e00ff */
[----:B------:R-:W-:Y:S07]  /*6eb0*/  LEPC R20, `(.L_x_130) ;  /* 0x000000001014794e */ /* 0x000fee0000000000 */
[----:B---3-5:R-:W-:Y:S05]  /*6ec0*/  CALL.ABS.NOINC R2 ;  /* 0x0000000002007343 */ /* 0x028fea0003c00000 */
.L_x_130:
[----:B------:R-:W-:Y:S01]  /*6ed0*/  LOP3.LUT P0, RZ, R109, 0x1b0, RZ, 0xc0, !PT ;  /* 0x000001b06dff7812 */ /* 0x000fe2000780c0ff */
[----:B------:R-:W-:Y:S11]  /*6ee0*/  BSSY.RECONVERGENT B6, `(.L_x_131) ;  /* 0x0000013000067945 */ /* 0x000ff60003800200 */
[----:B------:R-:W-:Y:S01]  /*6ef0*/  @!UPT UIADD3 URZ, UPT, UPT, URZ, URZ, URZ ;  /* 0x000000fffffff290 */ /* 0x000fe2000fffe0ff */
[----:B------:R-:W-:Y:S05]  /*6f00*/  @!P0 BRA `(.L_x_132) ;  /* 0x0000000000408947 */ /* 0x000fea0003800000 */
        /* <DEDUP_REMOVED lines=16> */
.L_x_132:
[----:B------:R-:W-:Y:S05]  /*7010*/  BSYNC.RECONVERGENT B6 ;  /* 0x0000000000067941 */ /* 0x000fea0003800200 */
.L_x_131:
[----:B------:R-:W-:Y:S01]  /*7020*/  ISETP.NE.U32.AND P3, PT, R86, RZ, PT ;  /* 0x000000ff5600720c */ /* 0x000fe20003f65070 */
[----:B------:R-:W-:Y:S01]  /*7030*/  UISETP.NE.AND UP1, UPT, UR44, URZ, UPT ;  /* 0x000000ff2c00728c */ /* 0x000fe2000bf25270 */
[----:B------:R-:W-:Y:S02]  /*7040*/  ISETP.NE.U32.AND P4, PT, R82, RZ, PT ;  /* 0x000000ff5200720c */ /* 0x000fe40003f85070 */
[----:B------:R-:W-:Y:S02]  /*7050*/  ISETP.NE.AND.EX P3, PT, R87, RZ, PT, P3 ;  /* 0x000000ff5700720c */ /* 0x000fe40003f65330 */
[----:B------:R-:W-:Y:S02]  /*7060*/  PLOP3.LUT P1, PT, PT, PT, PT, 0x8, 0x80 ;  /* 0x000000000080781c */ /* 0x000fe40003f2e170 */
[----:B------:R-:W-:Y:S02]  /*7070*/  PLOP3.LUT P0, PT, PT, PT, UP1, 0x80, 0x8 ;  /* 0x000000000008781c */ /* 0x000fe40003f0f018 */
[----:B------:R-:W-:Y:S02]  /*7080*/  ISETP.NE.AND.EX P4, PT, R83, RZ, PT, P4 ;  /* 0x000000ff5300720c */ /* 0x000fe40003f85340 */
[----:B------:R-:W1:Y:S09]  /*7090*/  @UP1 LDCU.64 UR4, c[0x0][0x888] ;  /* 0x00011100ff0417ac */ /* 0x000e720008000a00 */
[----:B------:R-:W-:Y:S01]  /*70a0*/  @P0 PLOP3.LUT P1, PT, P3, PT, PT, 0x80, 0x8 ;  /* 0x000000000008081c */ /* 0x000fe20001f2f070 */
[----:B-1----:R-:W-:Y:S04]  /*70b0*/  @UP1 UISETP.NE.U32.AND UP0, UPT, UR4, URZ, UPT ;  /* 0x000000ff0400128c */ /* 0x002fe8000bf05070 */
[----:B------:R-:W-:Y:S04]  /*70c0*/  @UP1 UISETP.NE.AND.EX UP0, UPT, UR5, URZ, UPT, UP0 ;  /* 0x000000ff0500128c */ /* 0x000fe8000bf05300 */
[----:B------:R-:W-:Y:S01]  /*70d0*/  @UP1 USEL UR4, URZ, 0xffffffff, UP0 ;  /* 0xffffffffff041887 */ /* 0x000fe20008000000 */
[----:B------:R-:W-:Y:S11]  /*70e0*/  @!P3 BRA `(.L_x_133) ;  /* 0x00000000002cb947 */ /* 0x000ff60003800000 */
[----:B------:R-:W-:Y:S01]  /*70f0*/  ISETP.NE.U32.AND P2, PT, R84, RZ, PT ;  /* 0x000000ff5400720c */ /* 0x000fe20003f45070 */
[----:B------:R-:W-:Y:S03]  /*7100*/  IMAD.MOV.U32 R96, RZ, RZ, 0x1 ;  /* 0x00000001ff607424 */ /* 0x000fe600078e00ff */
[----:B------:R-:W-:Y:S11]  /*7110*/  ISETP.NE.AND.EX P2, PT, R85, RZ, PT, P2 ;  /* 0x000000ff5500720c */ /* 0x000ff60003f45320 */
[----:B------:R-:W-:Y:S02]  /*7120*/  @!UPT UIADD3 URZ, UPT, UPT, URZ, URZ, URZ ;  /* 0x000000fffffff290 */ /* 0x000fe4000fffe0ff */
[----:B------:R-:W1:Y:S01]  /*7130*/  @P2 LDC.64 R2, c[0x0][0x888] ;  /* 0x00022200ff022b82 */ /* 0x000e620000000a00 */
[----:B------:R-:W-:Y:S04]  /*7140*/  @P2 IMAD R0, R86, UR36, RZ ;  /* 0x0000002456002c24 */ /* 0x000fe8000f8e02ff */
[----:B-1----:R-:W-:Y:S04]  /*7150*/  @P2 IMAD.WIDE R2, R0, 0x4, R2 ;  /* 0x0000000400022825 */ /* 0x002fe800078e0202 */
[----:B------:R-:W-:Y:S01]  /*7160*/  HFMA2 R0, -RZ, RZ, 0, 5.9604644775390625e-08 ;  /* 0x00000001ff007431 */ /* 0x000fe200000001ff */
[----:B-----5:R1:W5:Y:S04]  /*7170*/  @P2 LDG.E R49, desc[UR40][R2.64] ;  /* 0x0000002802312981 */ /* 0x020368000c1e1900 */
[----:B------:R-:W-:Y:S01]  /*7180*/  @!P2 PRMT R96, R0, 0x7610, R96 ;  /* 0x000076100060a816 */ /* 0x000fe20000000060 */
[----:B-1----:R-:W2:Y:S06]  /*7190*/  @!P2 LDC R49, c[0x0][0x880] ;  /* 0x00022000ff31ab82 */ /* 0x002eac0000000800 */
.L_x_133:
[----:B------:R-:W-:Y:S05]  /*71a0*/  @!P4 BRA `(.L_x_134) ;  /* 0x000000000020c947 */ /* 0x000fea0003800000 */
[----:B------:R-:W-:Y:S04]  /*71b0*/  ISETP.NE.U32.AND P2, PT, R80, RZ, PT ;  /* 0x000000ff5000720c */ /* 0x000fe80003f45070 */
[----:B------:R-:W-:Y:S11]  /*71c0*/  ISETP.NE.AND.EX P2, PT, R81, RZ, PT, P2 ;  /* 0x000000ff5100720c */ /* 0x000ff60003f45320 */
[----:B------:R-:W-:Y:S02]  /*71d0*/  @!UPT UIADD3 URZ, UPT, UPT, URZ, URZ, URZ ;  /* 0x000000fffffff290 */ /* 0x000fe4000fffe0ff */
[----:B------:R-:W1:Y:S01]  /*71e0*/  @P2 LDC.64 R2, c[0x0][0x8a8] ;  /* 0x00022a00ff022b82 */ /* 0x000e620000000a00 */
[----:B------:R-:W-:Y:S04]  /*71f0*/  @P2 IMAD R0, R82, UR36, RZ ;  /* 0x0000002452002c24 */ /* 0x000fe8000f8e02ff */
[----:B-1----:R-:W-:Y:S05]  /*7200*/  @P2 IMAD.WIDE R2, R0, 0x4, R2 ;  /* 0x0000000400022825 */ /* 0x002fea00078e0202 */
[----:B-----5:R1:W5:Y:S02]  /*7210*/  @P2 LDG.E R47, desc[UR40][R2.64] ;  /* 0x00000028022f2981 */ /* 0x020364000c1e1900 */
[----:B-1----:R-:W3:Y:S02]  /*7220*/  @!P2 LDC R47, c[0x0][0x8a0] ;  /* 0x00022800ff2fab82 */ /* 0x002ee40000000800 */
.L_x_134:
[----:B--2--5:R-:W-:Y:S01]  /*7230*/  @P0 FSETP.NEU.AND P4, PT, R49, RZ, PT ;  /* 0x000000ff3100020b */ /* 0x024fe20003f8d000 */
[----:B------:R-:W-:Y:S01]  /*7240*/  IMAD.U32 R0, RZ, RZ, UR4 ;  /* 0x00000004ff007e24 */ /* 0x000fe2000f8e00ff */
[----:B------:R-:W-:Y:S01]  /*7250*/  @P0 LOP3.LUT P2, RZ, R96, 0xff, RZ, 0xc0, !PT ;  /* 0x000000ff60ff0812 */ /* 0x000fe2000784c0ff */
[----:B------:R-:W-:Y:S01]  /*7260*/  BSSY B1, `(.L_x_135) ;  /* 0x0000039000017945 */ /* 0x000fe20003800000 */
[----:B------:R-:W-:Y:S02]  /*7270*/  @P0 SEL R9, RZ, 0xffffffff, P4 ;  /* 0xffffffffff090807 */ /* 0x000fe40002000000 */
[----:B------:R-:W-:Y:S02]  /*7280*/  CS2R R54, SRZ ;  /* 0x0000000000367805 */ /* 0x000fe4000001ff00 */
[----:B------:R-:W-:Y:S02]  /*7290*/  LEA R92, R44, UR43, 0x3 ;  /* 0x0000002b2c5c7c11 */ /* 0x000fe4000f8e18ff */
[----:B------:R-:W-:Y:S02]  /*72a0*/  CS2R R52, SRZ ;  /* 0x0000000000347805 */ /* 0x000fe4000001ff00 */
[----:B------:R-:W-:Y:S02]  /*72b0*/  @P1 SEL R9, R0, R9, !P2 ;  /* 0x0000000900091207 */ /* 0x000fe40005000000 */
[----:B------:R-:W-:Y:S02]  /*72c0*/  CS2R R58, SRZ ;  /* 0x00000000003a7805 */ /* 0x000fe4000001ff00 */
[----:B------:R-:W-:Y:S02]  /*72d0*/  SHF.L.U32 R7, R108, 0x1f, RZ ;  /* 0x0000001f6c077819 */ /* 0x000fe400000006ff */
[----:B------:R-:W-:Y:S02]  /*72e0*/  CS2R R56, SRZ ;  /* 0x0000000000387805 */ /* 0x000fe4000001ff00 */
[----:B------:R-:W-:Y:S02]  /*72f0*/  @P0 LOP3.LUT R9, R9, 0x1, RZ, 0xc0, !PT ;  /* 0x0000000109090812 */ /* 0x000fe400078ec0ff */
[C---:B------:R-:W-:Y:S02]  /*7300*/  LEA.HI R5, R44.reuse, R44, RZ, 0x1 ;  /* 0x0000002c2c057211 */ /* 0x040fe400078f08ff */
[----:B------:R-:W-:Y:S02]  /*7310*/  ISETP.NE.U32.OR P1, PT, R9, 0x1, !P0 ;  /* 0x000000010900780c */ /* 0x000fe40004725470 */
[----:B------:R-:W-:Y:S01]  /*7320*/  PLOP3.LUT P5, PT, PT, PT, PT, 0x8, 0x80 ;  /* 0x000000000080781c */ /* 0x000fe20003fae170 */
[C---:B------:R-:W-:Y:S01]  /*7330*/  IMAD.SHL.U32 R3, R5.reuse, 0x20, RZ ;  /* 0x0000002005037824 */ /* 0x040fe200078e00ff */
[----:B------:R-:W-:Y:S04]  /*7340*/  LOP3.LUT R5, R5, 0xffe, RZ, 0xc0, !PT ;  /* 0x00000ffe05057812 */ /* 0x000fe800078ec0ff */
[----:B------:R-:W-:Y:S01]  /*7350*/  LOP3.LUT R3, R3, 0xffffffc0, RZ, 0xc0, !PT ;  /* 0xffffffc003037812 */ /* 0x000fe200078ec0ff */
[----:B------:R-:W-:Y:S04]  /*7360*/  IMAD.IADD R32, R44, 0x1, -R5 ;  /* 0x000000012c207824 */ /* 0x000fe800078e0a05 */
[----:B------:R-:W-:Y:S01]  /*7370*/  @P1 SHF.L.U32 R2, R106, 0x1f, RZ ;  /* 0x0000001f6a021819 */ /* 0x000fe200000006ff */
[----:B------:R-:W-:Y:S03]  /*7380*/  IMAD.IADD R3, R46, 0x1, R3 ;  /* 0x000000012e037824 */ /* 0x000fe600078e0203 */
[----:B------:R-:W1:Y:S01]  /*7390*/  @P1 SYNCS.PHASECHK.TRANS64.TRYWAIT P0, [UR43+0x360], R2 ;  /* 0x00036002ff0015a7 */ /* 0x000e62000800112b */
[----:B------:R-:W-:Y:S01]  /*73a0*/  IMAD R32, R32, 0x100000, R3 ;  /* 0x0010000020207824 */ /* 0x000fe200078e0203 */
[----:B------:R2:W4:Y:S01]  /*73b0*/  SYNCS.PHASECHK.TRANS64.TRYWAIT P4, [R92+URZ+0x3a0], R7 ;  /* 0x0003a0075c0075a7 */ /* 0x00052200080811ff */
[----:B-1----:R-:W-:Y:S01]  /*73c0*/  @P1 PLOP3.LUT P5, PT, P0, PT, PT, 0x8, 0x80 ;  /* 0x000000000080181c */ /* 0x002fe200007ae170 */
[----:B------:R-:W-:Y:S01]  /*73d0*/  @!UPT UIADD3 URZ, UPT, UPT, URZ, URZ, URZ ;  /* 0x000000fffffff290 */ /* 0x000fe2000fffe0ff */
[----:B--2---:R-:W-:Y:S11]  /*73e0*/  @!P1 BRA `(.L_x_136) ;  /* 0x0000000000809947 */ /* 0x004ff60003800000 */
[----:B------:R-:W-:Y:S01]  /*73f0*/  ISETP.NE.U32.AND P0, PT, RZ, UR38, PT ;  /* 0x00000026ff007c0c */ /* 0x000fe2000bf05070 */
[----:B------:R-:W-:Y:S01]  /*7400*/  BSSY B0, `(.L_x_137) ;  /* 0x0000012000007945 */ /* 0x000fe20003800000 */
[----:B------:R-:W-:Y:S02]  /*7410*/  FSETP.NEU.AND P2, PT, R49, RZ, PT ;  /* 0x000000ff3100720b */ /* 0x000fe40003f4d000 */
[----:B------:R-:W-:Y:S02]  /*7420*/  CS2R R58, SRZ ;  /* 0x00000000003a7805 */ /* 0x000fe4000001ff00 */
[----:B------:R-:W-:Y:S02]  /*7430*/  ISETP.NE.AND.EX P0, PT, RZ, UR39, PT, P0 ;  /* 0x00000027ff007c0c */ /* 0x000fe4000bf05300 */
[----:B------:R-:W-:Y:S02]  /*7440*/  CS2R R56, SRZ ;  /* 0x0000000000387805 */ /* 0x000fe4000001ff00 */
[----:B------:R-:W-:Y:S02]  /*7450*/  LOP3.LUT P1, RZ, R96, 0xff, RZ, 0xc0, !PT ;  /* 0x000000ff60ff7812 */ /* 0x000fe4000782c0ff */
[----:B------:R-:W-:Y:S02]  /*7460*/  CS2R R54, SRZ ;  /* 0x0000000000367805 */ /* 0x000fe4000001ff00 */
[----:B------:R-:W-:Y:S02]  /*7470*/  SEL R0, RZ, 0xffffffff, P2 ;  /* 0xffffffffff007807 */ /* 0x000fe40001000000 */
[----:B------:R-:W-:Y:S02]  /*7480*/  CS2R R52, SRZ ;  /* 0x0000000000347805 */ /* 0x000fe4000001ff00 */
[----:B------:R-:W-:Y:S04]  /*7490*/  SEL R3, RZ, 0xffffffff, P0 ;  /* 0xffffffffff037807 */ /* 0x000fe80000000000 */
[----:B------:R-:W-:Y:S04]  /*74a0*/  @P3 SEL R0, R3, R0, !P1 ;  /* 0x0000000003003207 */ /* 0x000fe80004800000 */
[----:B------:R-:W-:Y:S04]  /*74b0*/  LOP3.LUT R0, R0, 0x1, RZ, 0xc0, !PT ;  /* 0x0000000100007812 */ /* 0x000fe800078ec0ff */
[----:B------:R-:W-:Y:S01]  /*74c0*/  ISETP.NE.U32.AND P0, PT, R0, 0x1, PT ;  /* 0x000000010000780c */ /* 0x000fe20003f05070 */
[----:B------:R-:W-:Y:S01]  /*74d0*/  @!UPT UIADD3 URZ, UPT, UPT, URZ, URZ, URZ ;  /* 0x000000fffffff290 */ /* 0x000fe2000fffe0ff */
[----:B------:R-:W-:Y:S11]  /*74e0*/  @!P5 BRA `(.L_x_138) ;  /* 0x00000000000cd947 */ /* 0x000ff60003800000 */
[----:B------:R-:W-:Y:S04]  /*74f0*/  SHF.L.U32 R3, R106, 0x1f, RZ ;  /* 0x0000001f6a037819 */ /* 0x000fe800000006ff */
[----:B------:R-:W1:Y:S02]  /*7500*/  SYNCS.PHASECHK.TRANS64.TRYWAIT P1, [UR43+0x360], R3 ;  /* 0x00036003ff0075a7 */ /* 0x000e64000802112b */
[----:B-1----:R-:W-:Y:S05]  /*7510*/  @!P1 BRA `(.L_x_139) ;  /* 0x0000002800049947 */ /* 0x002fea0003800000 */
.L_x_138:
[----:B------:R-:W-:Y:S05]  /*7520*/  BSYNC B0 ;  /* 0x0000000000007941 */ /* 0x000fea0003800000 */
.L_x_137:
[----:B------:R2:W1:Y:S01]  /*7530*/  @P0 LDS.128 R56, [R103+UR43+0x600] ;  /* 0x0006002b67380984 */ /* 0x0004620008000c00 */
[----:B------:R-:W-:Y:S01]  /*7540*/  UIADD3 UR4, UPT, UPT, UR43, 0x368, URZ ;  /* 0x000003682b047890 */ /* 0x000fe2000fffe0ff */
[----:B------:R-:W-:Y:S02]  /*7550*/  LOP3.LUT R106, R106, 0x1, RZ, 0x3c, !PT ;  /* 0x000000016a6a7812 */ /* 0x000fe400078e3cff */
[----:B------:R2:W1:Y:S01]  /*7560*/  @P0 LDS.128 R52, [R102+0x10] ;  /* 0x0000100066340984 */ /* 0x0004620000000c00 */
[----:B------:R-:W-:Y:S01]  /*7570*/  UPRMT UR4, UR37, 0x654, UR4 ;  /* 0x0000065425047896 */ /* 0x000fe20008000004 */
[----:B------:R-:W-:Y:S01]  /*7580*/  @!PT LDS RZ, [RZ] ;  /* 0x00000000fffff984 */ /* 0x000fe20000000800 */
[----:B------:R-:W-:Y:S01]  /*7590*/  @!PT LDS RZ, [RZ] ;  /* 0x00000000fffff984 */ /* 0x000fe20000000800 */
[----:B------:R-:W-:Y:S01]  /*75a0*/  @!PT LDS RZ, [RZ] ;  /* 0x00000000fffff984 */ /* 0x000fe20000000800 */
[----:B------:R-:W-:Y:S01]  /*75b0*/  @!PT LDS RZ, [RZ] ;  /* 0x00000000fffff984 */ /* 0x000fe20000000800 */
[----:B------:R5:W-:Y:S06]  /*75c0*/  MEMBAR.ALL.CTA ;  /* 0x0000000000007992 */ /* 0x000bec0000008000 */
[----:B-----5:R-:W5:Y:S02]  /*75d0*/  FENCE.VIEW.ASYNC.S ;  /* 0x00000000000073c6 */ /* 0x020f640000000000 */
[----:B-----5:R-:W-:Y:S03]  /*75e0*/  SYNCS.ARRIVE.TRANS64.RED.A1T0 RZ, [UR4], RZ ;  /* 0x000000ffffff79a7 */ /* 0x020fe60008100404 */
.L_x_136:
[----:B------:R-:W-:Y:S05]  /*75f0*/  BSYNC B1 ;  /* 0x0000000000017941 */ /* 0x000fea0003800000 */
.L_x_135:
[----:B-1----:R-:W-:Y:S04]  /*7600*/  SHF.R.U32.HI R3, RZ, 0x15, R32 ;  /* 0x00000015ff037819 */ /* 0x002fe80000011620 */
[----:B------:R-:W-:Y:S01]  /*7610*/  LOP3.LUT P0, RZ, R3, 0x3, R104, 0x48, !PT ;  /* 0x0000000303ff7812 */ /* 0x000fe20007804868 */
[----:B------:R-:W-:Y:S01]  /*7620*/  @!UPT UIADD3 URZ, UPT, UPT, URZ, URZ, URZ ;  /* 0x000000fffffff290 */ /* 0x000fe2000fffe0ff */
[----:B----4-:R-:W-:Y:S11]  /*7630*/  @P4 BRA `(.L_x_140) ;  /* 0x0000000000084947 */ /* 0x010ff60003800000 */
[----:B------:R-:W1:Y:S02]  /*7640*/  SYNCS.PHASECHK.TRANS64.TRYWAIT P1, [R92+URZ+0x3a0], R7 ;  /* 0x0003a0075c0075a7 */ /* 0x000e6400080211ff */
[----:B-1----:R-:W-:Y:S05]  /*7650*/  @!P1 BRA `(.L_x_141) ;  /* 0x0000002400cc9947 */ /* 0x002fea0003800000 */
.L_x_140:
[----:B------:R-:W-:Y:S05]  /*7660*/  @!P0 BRA `(.L_x_142) ;  /* 0x0000000000408947 */ /* 0x000fea0003800000 */
[----:B------:R-:W4:Y:S01]  /*7670*/  LDCU.64 UR8, c[0x4][0x70] ;  /* 0x01000e00ff0877ac */ /* 0x000f220008000a00 */
[----:B------:R-:W-:Y:S01]  /*7680*/  MOV R3, 0x0 ;  /* 0x0000000000037802 */ /* 0x000fe20000000f00 */
[----:B------:R-:W-:Y:S02]  /*7690*/  HFMA2 R12, -RZ, RZ, 0, 5.9604644775390625e-08 ;  /* 0x00000001ff0c7431 */ /* 0x000fe400000001ff */
[----:B------:R-:W-:Y:S02]  /*76a0*/  IMAD.MOV.U32 R8, RZ, RZ, 0x192 ;  /* 0x00000192ff087424 */ /* 0x000fe400078e00ff */
[----:B------:R-:W-:Y:S01]  /*76b0*/  IMAD.MOV.U32 R13, RZ, RZ, RZ ;  /* 0x000000ffff0d7224 */ /* 0x000fe200078e00ff */
[----:B------:R-:W1:Y:S01]  /*76c0*/  LDCU.64 UR6, c[0x4][0x78] ;  /* 0x01000f00ff0677ac */ /* 0x000e620008000a00 */
[----:B------:R-:W2:Y:S01]  /*76d0*/  LDC.64 R2, c[0x4][R3] ;  /* 0x0100000003027b82 */ /* 0x000ea20000000a00 */
[----:B------:R-:W5:Y:S01]  /*76e0*/  LDCU.64 UR4, c[0x4][0x10] ;  /* 0x01000200ff0477ac */ /* 0x000f620008000a00 */
[----:B----4-:R-:W-:Y:S01]  /*76f0*/  MOV R5, UR9 ;  /* 0x0000000900057c02 */ /* 0x010fe20008000f00 */
[----:B------:R-:W-:Y:S01]  /*7700*/  IMAD.U32 R4, RZ, RZ, UR8 ;  /* 0x00000008ff047e24 */ /* 0x000fe2000f8e00ff */
[----:B-1----:R-:W-:Y:S01]  /*7710*/  MOV R7, UR7 ;  /* 0x0000000700077c02 */ /* 0x002fe20008000f00 */
[----:B------:R-:W-:Y:S01]  /*7720*/  IMAD.U32 R6, RZ, RZ, UR6 ;  /* 0x00000006ff067e24 */ /* 0x000fe2000f8e00ff */
[----:B-----5:R-:W-:Y:S01]  /*7730*/  MOV R11, UR5 ;  /* 0x00000005000b7c02 */ /* 0x020fe20008000f00 */
[----:B------:R-:W-:Y:S02]  /*7740*/  IMAD.U32 R10, RZ, RZ, UR4 ;  /* 0x00000004ff0a7e24 */ /* 0x000fe4000f8e00ff */
[----:B------:R-:W-:Y:S07]  /*7750*/  LEPC R20, `(.L_x_142) ;  /* 0x000000001014794e */ /* 0x000fee0000000000 */
[----:B--23--:R-:W-:Y:S05]  /*7760*/  CALL.ABS.NOINC R2 ;  /* 0x0000000002007343 */ /* 0x00cfea0003c00000 */
.L_x_142:
[----:B------:R-:W-:Y:S01]  /*7770*/  LOP3.LUT P0, RZ, R101, 0x60, RZ, 0xc0, !PT ;  /* 0x0000006065ff7812 */ /* 0x000fe2000780c0ff */
[----:B------:R-:W-:Y:S05]  /*7780*/  WARPSYNC.ALL ;  /* 0x0000000000007948 */ /* 0x000fea0003800000 */
[----:B------:R-:W-:Y:S01]  /*7790*/  R2UR UR4, R32 ;  /* 0x00000000200472ca */ /* 0x000fe200000e0000 */
[----:B------:R-:W-:Y:S01]  /*77a0*/  BSSY.RECONVERGENT B0, `(.L_x_143) ;  /* 0x00000a0000007945 */ /* 0x000fe20003800200 */
[-C--:B------:R-:W-:Y:S02]  /*77b0*/  F2FP.F16.E4M3.UNPACK_B R50, R56.reuse ;  /* 0x00000038ff32723e */ /* 0x080fe400020006ff */
[----:B------:R-:W-:Y:S02]  /*77c0*/  F2FP.F16.E4M3.UNPACK_B R63, R56.H1 ;  /* 0x00000038ff3f723e */ /* 0x000fe400030006ff */
[-C--:B------:R-:W-:Y:S01]  /*77d0*/  F2FP.F16.E4M3.UNPACK_B R56, R57.reuse ;  /* 0x00000039ff38723e */ /* 0x080fe200020006ff */
[--C-:B------:R-:W-:Y:S01]  /*77e0*/  HADD2.F32 R48, -RZ, R50.reuse.H0_H0 ;  /* 0x20000032ff307230 */ /* 0x100fe20000004100 */
[----:B------:R-:W-:Y:S01]  /*77f0*/  F2FP.F16.E4M3.UNPACK_B R57, R57.H1 ;  /* 0x00000039ff39723e */ /* 0x000fe200030006ff */
[----:B------:R-:W-:Y:S01]  /*7800*/  HADD2.F32 R50, -RZ, R50.H1_H1 ;  /* 0x30000032ff327230 */ /* 0x000fe20000004100 */
[-C--:B------:R-:W-:Y:S01]  /*7810*/  F2FP.F16.E4M3.UNPACK_B R66, R52.reuse ;  /* 0x00000034ff42723e */ /* 0x080fe200020006ff */
[--C-:B------:R-:W-:Y:S01]  /*7820*/  HADD2.F32 R51, -RZ, R63.reuse.H0_H0 ;  /* 0x2000003fff337230 */ /* 0x100fe20000004100 */
[----:B------:R-:W-:Y:S01]  /*7830*/  F2FP.F16.E4M3.UNPACK_B R68, R52.H1 ;  /* 0x00000034ff44723e */ /* 0x000fe200030006ff */
[----:B-1----:R-:W-:Y:S01]  /*7840*/  LDTM.16dp32bit_t0_t15.x32 R4, tmem[UR4] ;  /* 0x00000004000479ee */ /* 0x002fe20008a80000 */
[----:B------:R-:W3:Y:S01]  /*7850*/  LDTM.16dp32bit_t16_t31.x32 R4, tmem[UR4+0x20] ;  /* 0x00002004000479ee */ /* 0x000ee20008aa0000 */
[----:B------:R-:W-:Y:S01]  /*7860*/  NOP ;  /* 0x0000000000007918 */ /* 0x000fe20000000000 */
[----:B------:R-:W-:Y:S01]  /*7870*/  R2UR UR5, R92 ;  /* 0x000000005c0572ca */ /* 0x000fe200000e0000 */
[--C-:B------:R-:W-:Y:S01]  /*7880*/  HADD2.F32 R65, -RZ, R66.reuse.H0_H0 ;  /* 0x20000042ff417230 */ /* 0x100fe20000004100 */
[----:B------:R-:W-:Y:S01]  /*7890*/  F2FP.F16.E4M3.UNPACK_B R61, R58 ;  /* 0x0000003aff3d723e */ /* 0x000fe200020006ff */
[----:B------:R-:W-:Y:S01]  /*78a0*/  HADD2.F32 R67, -RZ, R66.H1_H1 ;  /* 0x30000042ff437230 */ /* 0x000fe20000004100 */
[-C--:B------:R-:W-:Y:S01]  /*78b0*/  F2FP.F16.E4M3.UNPACK_B R70, R53.reuse ;  /* 0x00000035ff46723e */ /* 0x080fe200020006ff */
[----:B------:R-:W-:Y:S01]  /*78c0*/  HADD2.F32 R52, -RZ, R63.H1_H1 ;  /* 0x3000003fff347230 */ /* 0x000fe20000004100 */
[----:B------:R-:W-:Y:S01]  /*78d0*/  F2FP.F16.E4M3.UNPACK_B R72, R53.H1 ;  /* 0x00000035ff48723e */ /* 0x000fe200030006ff */
[----:B------:R-:W-:Y:S01]  /*78e0*/  HADD2.F32 R53, -RZ, R56.H0_H0 ;  /* 0x20000038ff357230 */ /* 0x000fe20000004100 */
[-C--:B------:R-:W-:Y:S01]  /*78f0*/  F2FP.F16.E4M3.UNPACK_B R74, R54.reuse ;  /* 0x00000036ff4a723e */ /* 0x080fe200020006ff */
[----:B------:R-:W-:Y:S01]  /*7900*/  HADD2.F32 R69, -RZ, R70.H0_H0 ;  /* 0x20000046ff457230 */ /* 0x000fe20000004100 */
[----:B------:R-:W-:Y:S01]  /*7910*/  F2FP.F16.E4M3.UNPACK_B R76, R54.H1 ;  /* 0x00000036ff4c723e */ /* 0x000fe200030006ff */
[----:B------:R-:W-:Y:S01]  /*7920*/  HADD2.F32 R54, -RZ, R56.H1_H1 ;  /* 0x30000038ff367230 */ /* 0x000fe20000004100 */
[----:B------:R-:W-:Y:S01]  /*7930*/  F2FP.F16.E4M3.UNPACK_B R60, R58.H1 ;  /* 0x0000003aff3c723e */ /* 0x000fe200030006ff */
[----:B------:R-:W-:Y:S01]  /*7940*/  UIADD3 UR5, UPT, UPT, UR5, 0x3c0, URZ ;  /* 0x000003c005057890 */ /* 0x000fe2000fffe0ff */
[----:B------:R-:W-:Y:S01]  /*7950*/  HADD2.F32 R58, -RZ, R61.H1_H1 ;  /* 0x3000003dff3a7230 */ /* 0x000fe20000004100 */
[----:B------:R-:W-:Y:S01]  /*7960*/  F2FP.F16.E4M3.UNPACK_B R77, R55 ;  /* 0x00000037ff4d723e */ /* 0x000fe200020006ff */
[----:B------:R-:W-:Y:S01]  /*7970*/  HADD2.F32 R70, -RZ, R70.H1_H1 ;  /* 0x30000046ff467230 */ /* 0x000fe20000004100 */
[----:B------:R-:W-:Y:S01]  /*7980*/  UPRMT UR5, UR37, 0x654, UR5 ;  /* 0x0000065425057896 */ /* 0x000fe20008000005 */
[--C-:B------:R-:W-:Y:S01]  /*7990*/  HADD2.F32 R73, -RZ, R74.reuse.H0_H0 ;  /* 0x2000004aff497230 */ /* 0x100fe20000004100 */
[----:B------:R-:W-:Y:S01]  /*79a0*/  F2FP.F16.E4M3.UNPACK_B R62, R59 ;  /* 0x0000003bff3e723e */ /* 0x000fe200020006ff */
[----:B------:R-:W-:Y:S01]  /*79b0*/  HADD2.F32 R74, -RZ, R74.H1_H1 ;  /* 0x3000004aff4a7230 */ /* 0x000fe20000004100 */
[----:B------:R-:W-:Y:S01]  /*79c0*/  F2FP.F16.E4M3.UNPACK_B R78, R55.H1 ;  /* 0x00000037ff4e723e */ /* 0x000fe200030006ff */
[C---:B---3--:R-:W-:Y:S01]  /*79d0*/  FMUL R4, R47.reuse, R4 ;  /* 0x000000042f047220 */ /* 0x048fe20000400000 */
[C---:B------:R-:W-:Y:S01]  /*79e0*/  FMUL R5, R47.reuse, R5 ;  /* 0x000000052f057220 */ /* 0x040fe20000400000 */
[C---:B------:R-:W-:Y:S01]  /*79f0*/  FMUL R8, R47.reuse, R8 ;  /* 0x000000082f087220 */ /* 0x040fe20000400000 */
[----:B------:R-:W-:Y:S01]  /*7a00*/  FMUL R9, R47, R9 ;  /* 0x000000092f097220 */ /* 0x000fe20000400000 */
[----:B------:R-:W-:Y:S01]  /*7a10*/  SYNCS.ARRIVE.TRANS64.RED.A1T0 RZ, [UR5], RZ ;  /* 0x000000ffffff79a7 */ /* 0x000fe20008100405 */
[C---:B------:R-:W-:Y:S01]  /*7a20*/  FFMA R4, R49.reuse, R48, R4 ;  /* 0x0000003031047223 */ /* 0x040fe20000000004 */
[----:B------:R-:W-:Y:S01]  /*7a30*/  FFMA R5, R49, R50, R5 ;  /* 0x0000003231057223 */ /* 0x000fe20000000005 */
[C---:B------:R-:W-:Y:S01]  /*7a40*/  FMUL R12, R47.reuse, R12 ;  /* 0x0000000c2f0c7220 */ /* 0x040fe20000400000 */
        /* <DEDUP_REMOVED lines=9> */
[----:B------:R-:W-:Y:S02]  /*7ae0*/  HADD2.F32 R48, -RZ, R77.H1_H1 ;  /* 0x3000004dff307230 */ /* 0x000fe40000004100 */
[C---:B------:R-:W-:Y:S01]  /*7af0*/  FMUL R28, R47.reuse, R32 ;  /* 0x000000202f1c7220 */ /* 0x040fe20000400000 */
[C---:B------:R-:W-:Y:S01]  /*7b00*/  FMUL R29, R47.reuse, R33 ;  /* 0x000000212f1d7220 */ /* 0x040fe20000400000 */
[C---:B------:R-:W-:Y:S01]  /*7b10*/  FMUL R6, R47.reuse, R6 ;  /* 0x000000062f067220 */ /* 0x040fe20000400000 */
[C---:B------:R-:W-:Y:S01]  /*7b20*/  FMUL R7, R47.reuse, R7 ;  /* 0x000000072f077220 */ /* 0x040fe20000400000 */
[--C-:B------:R-:W-:Y:S02]  /*7b30*/  HADD2.F32 R55, -RZ, R57.reuse.H0_H0 ;  /* 0x20000039ff377230 */ /* 0x100fe40000004100 */
[----:B------:R-:W-:Y:S01]  /*7b40*/  FMUL R10, R47, R10 ;  /* 0x0000000a2f0a7220 */ /* 0x000fe20000400000 */
[C---:B------:R-:W-:Y:S01]  /*7b50*/  FFMA R6, R49.reuse, R51, R6 ;  /* 0x0000003331067223 */ /* 0x040fe20000000006 */
[----:B------:R-:W-:Y:S02]  /*7b60*/  HADD2.F32 R56, -RZ, R57.H1_H1 ;  /* 0x30000039ff387230 */ /* 0x000fe40000004100 */
[C---:B------:R-:W-:Y:S01]  /*7b70*/  FFMA R7, R49.reuse, R52, R7 ;  /* 0x0000003431077223 */ /* 0x040fe20000000007 */
[C---:B------:R-:W-:Y:S01]  /*7b80*/  FFMA R8, R49.reuse, R53, R8 ;  /* 0x0000003531087223 */ /* 0x040fe20000000008 */
[C---:B------:R-:W-:Y:S01]  /*7b90*/  FFMA R9, R49.reuse, R54, R9 ;  /* 0x0000003631097223 */ /* 0x040fe20000000009 */
[----:B------:R-:W-:Y:S02]  /*7ba0*/  HADD2.F32 R57, -RZ, R61.H0_H0 ;  /* 0x2000003dff397230 */ /* 0x000fe40000004100 */
[----:B------:R-:W-:Y:S01]  /*7bb0*/  FFMA R10, R49, R55, R10 ;  /* 0x00000037310a7223 */ /* 0x000fe2000000000a */
[----:B------:R-:W-:Y:S01]  /*7bc0*/  F2FP.SATFINITE.E4M3.F32.PACK_AB_MERGE_C R92, R7, R6, RZ ;  /* 0x00000006075c723e */ /* 0x000fe200048070ff */
[----:B------:R-:W-:Y:S02]  /*7bd0*/  HADD2.F32 R61, -RZ, R62.H0_H0 ;  /* 0x2000003eff3d7230 */ /* 0x000fe40000004100 */
[----:B------:R-:W-:Y:S01]  /*7be0*/  FMUL R11, R47, R11 ;  /* 0x0000000b2f0b7220 */ /* 0x000fe20000400000 */
[----:B------:R-:W-:Y:S01]  /*7bf0*/  F2FP.F16.E4M3.UNPACK_B R64, R59.H1 ;  /* 0x0000003bff40723e */ /* 0x000fe200030006ff */
[----:B------:R-:W-:Y:S01]  /*7c00*/  HADD2.F32 R59, -RZ, R60.H0_H0 ;  /* 0x2000003cff3b7230 */ /* 0x000fe20000004100 */
[----:B------:R-:W-:Y:S01]  /*7c10*/  F2FP.SATFINITE.E4M3.F32.PACK_AB_MERGE_C R92, R5, R4, R92 ;  /* 0x00000004055c723e */ /* 0x000fe2000480705c */
[C---:B------:R-:W-:Y:S01]  /*7c20*/  FFMA R11, R49.reuse, R56, R11 ;  /* 0x00000038310b7223 */ /* 0x040fe2000000000b */
[C---:B------:R-:W-:Y:S01]  /*7c30*/  FFMA R12, R49.reuse, R57, R12 ;  /* 0x00000039310c7223 */ /* 0x040fe2000000000c */
[----:B------:R-:W-:Y:S01]  /*7c40*/  FFMA R13, R49, R58, R13 ;  /* 0x0000003a310d7223 */ /* 0x000fe2000000000d */
[----:B------:R-:W-:Y:S02]  /*7c50*/  HADD2.F32 R62, -RZ, R62.H1_H1 ;  /* 0x3000003eff3e7230 */ /* 0x000fe40000004100 */
[----:B------:R-:W-:Y:S01]  /*7c60*/  FMUL R14, R47, R14 ;  /* 0x0000000e2f0e7220 */ /* 0x000fe20000400000 */
[----:B------:R-:W-:Y:S01]  /*7c70*/  HADD2.F32 R60, -RZ, R60.H1_H1 ;  /* 0x3000003cff3c7230 */ /* 0x000fe20000004100 */
[----:B------:R-:W-:Y:S01]  /*7c80*/  F2FP.SATFINITE.E4M3.F32.PACK_AB_MERGE_C R93, R11, R10, RZ ;  /* 0x0000000a0b5d723e */ /* 0x000fe200048070ff */
[----:B------:R-:W-:Y:S02]  /*7c90*/  HADD2.F32 R51, -RZ, R77.H0_H0 ;  /* 0x2000004dff337230 */ /* 0x000fe40000004100 */
[----:B------:R-:W-:Y:S01]  /*7ca0*/  FFMA R14, R49, R59, R14 ;  /* 0x0000003b310e7223 */ /* 0x000fe2000000000e */
[----:B------:R-:W-:Y:S01]  /*7cb0*/  FMUL R15, R47, R15 ;  /* 0x0000000f2f0f7220 */ /* 0x000fe20000400000 */
[--C-:B------:R-:W-:Y:S01]  /*7cc0*/  HADD2.F32 R63, -RZ, R64.reuse.H0_H0 ;  /* 0x20000040ff3f7230 */ /* 0x100fe20000004100 */
[----:B------:R-:W-:Y:S01]  /*7cd0*/  F2FP.SATFINITE.E4M3.F32.PACK_AB_MERGE_C R93, R9, R8, R93 ;  /* 0x00000008095d723e */ /* 0x000fe2000480705d */
[----:B------:R-:W-:Y:S02]  /*7ce0*/  HADD2.F32 R64, -RZ, R64.H1_H1 ;  /* 0x30000040ff407230 */ /* 0x000fe40000004100 */
[C---:B------:R-:W-:Y:S01]  /*7cf0*/  FFMA R15, R49.reuse, R60, R15 ;  /* 0x0000003c310f7223 */ /* 0x040fe2000000000f */
[C---:B------:R-:W-:Y:S01]  /*7d00*/  FFMA R16, R49.reuse, R61, R16 ;  /* 0x0000003d31107223 */ /* 0x040fe20000000010 */
[----:B------:R-:W-:Y:S01]  /*7d10*/  FFMA R17, R49, R62, R17 ;  /* 0x0000003e31117223 */ /* 0x000fe20000000011 */
[C---:B------:R-:W-:Y:S01]  /*7d20*/  FMUL R18, R47.reuse, R18 ;  /* 0x000000122f127220 */ /* 0x040fe20000400000 */
[C---:B------:R-:W-:Y:S01]  /*7d30*/  FMUL R19, R47.reuse, R19 ;  /* 0x000000132f137220 */ /* 0x040fe20000400000 */
[--C-:B------:R-:W-:Y:S02]  /*7d40*/  HADD2.F32 R66, -RZ, R68.reuse.H0_H0 ;  /* 0x20000044ff427230 */ /* 0x100fe40000004100 */
[----:B------:R-:W-:Y:S01]  /*7d50*/  FMUL R3, R47, R22 ;  /* 0x000000162f037220 */ /* 0x000fe20000400000 */
[C---:B------:R-:W-:Y:S01]  /*7d60*/  FFMA R18, R49.reuse, R63, R18 ;  /* 0x0000003f31127223 */ /* 0x040fe20000000012 */
[----:B------:R-:W-:Y:S02]  /*7d70*/  HADD2.F32 R68, -RZ, R68.H1_H1 ;  /* 0x30000044ff447230 */ /* 0x000fe40000004100 */
[----:B------:R-:W-:Y:S01]  /*7d80*/  FFMA R19, R49, R64, R19 ;  /* 0x0000004031137223 */ /* 0x000fe20000000013 */
[----:B------:R-:W-:Y:S01]  /*7d90*/  FMUL R23, R47, R23 ;  /* 0x000000172f177220 */ /* 0x000fe20000400000 */
[C---:B------:R-:W-:Y:S01]  /*7da0*/  FFMA R0, R49.reuse, R65, R0 ;  /* 0x0000004131007223 */ /* 0x040fe20000000000 */
[C---:B------:R-:W-:Y:S01]  /*7db0*/  FFMA R2, R49.reuse, R67, R2 ;  /* 0x0000004331027223 */ /* 0x040fe20000000002 */
[--C-:B------:R-:W-:Y:S02]  /*7dc0*/  HADD2.F32 R71, -RZ, R72.reuse.H0_H0 ;  /* 0x20000048ff477230 */ /* 0x100fe40000004100 */
[----:B------:R-:W-:Y:S01]  /*7dd0*/  FFMA R3, R49, R66, R3 ;  /* 0x0000004231037223 */ /* 0x000fe20000000003 */
[----:B------:R-:W-:Y:S02]  /*7de0*/  HADD2.F32 R72, -RZ, R72.H1_H1 ;  /* 0x30000048ff487230 */ /* 0x000fe40000004100 */
[----:B------:R-:W-:Y:S01]  /*7df0*/  FMUL R22, R47, R26 ;  /* 0x0000001a2f167220 */ /* 0x000fe20000400000 */
        /* <DEDUP_REMOVED lines=18> */
[----:B------:R-:W-:Y:S01]  /*7f20*/  F2FP.SATFINITE.E4M3.F32.PACK_AB_MERGE_C R94, R15, R14, RZ ;  /* 0x0000000e0f5e723e */ /* 0x000fe200048070ff */
[----:B------:R-:W-:Y:S01]  /*7f30*/  FFMA R28, R49, R51, R28 ;  /* 0x00000033311c7223 */ /* 0x000fe2000000001c */
[----:B------:R-:W-:Y:S01]  /*7f40*/  F2FP.SATFINITE.E4M3.F32.PACK_AB_MERGE_C R95, R19, R18, RZ ;  /* 0x00000012135f723e */ /* 0x000fe200048070ff */
[C---:B------:R-:W-:Y:S01]  /*7f50*/  FFMA R29, R49.reuse, R48, R29 ;  /* 0x00000030311d7223 */ /* 0x040fe2000000001d */
[C---:B------:R-:W-:Y:S01]  /*7f60*/  FFMA R30, R49.reuse, R77, R30 ;  /* 0x0000004d311e7223 */ /* 0x040fe2000000001e */
[----:B------:R-:W-:Y:S01]  /*7f70*/  FFMA R35, R49, R50, R35 ;  /* 0x0000003231237223 */ /* 0x000fe20000000023 */
[----:B------:R-:W-:Y:S02]  /*7f80*/  F2FP.SATFINITE.E4M3.F32.PACK_AB_MERGE_C R94, R13, R12, R94 ;  /* 0x0000000c0d5e723e */ /* 0x000fe4000480705e */
[----:B------:R-:W-:Y:S02]  /*7f90*/  F2FP.SATFINITE.E4M3.F32.PACK_AB_MERGE_C R95, R17, R16, R95 ;  /* 0x00000010115f723e */ /* 0x000fe4000480705f */
[----:B------:R-:W-:Y:S02]  /*7fa0*/  F2FP.SATFINITE.E4M3.F32.PACK_AB_MERGE_C R113, R23, R3, RZ ;  /* 0x000000031771723e */ /* 0x000fe400048070ff */
[----:B------:R-:W-:Y:S01]  /*7fb0*/  F2FP.SATFINITE.E4M3.F32.PACK_AB_MERGE_C R114, R27, R22, RZ ;  /* 0x000000161b72723e */ /* 0x000fe200048070ff */
[----:B------:R1:W-:Y:S01]  /*7fc0*/  STS.128 [R103+UR43+0x1600], R92 ;  /* 0x0016005c67007988 */ /* 0x0003e20008000c2b */
[----:B------:R-:W-:Y:S02]  /*7fd0*/  F2FP.SATFINITE.E4M3.F32.PACK_AB_MERGE_C R116, R31, R26, RZ ;  /* 0x0000001a1f74723e */ /* 0x000fe400048070ff */
[----:B------:R-:W-:Y:S02]  /*7fe0*/  F2FP.SATFINITE.E4M3.F32.PACK_AB_MERGE_C R117, R35, R30, RZ ;  /* 0x0000001e2375723e */ /* 0x000fe400048070ff */
[----:B------:R-:W-:Y:S02]  /*7ff0*/  F2FP.SATFINITE.E4M3.F32.PACK_AB_MERGE_C R112, R2, R0, R113 ;  /* 0x000000000270723e */ /* 0x000fe40004807071 */
[----:B------:R-:W-:Y:S02]  /*8000*/  F2FP.SATFINITE.E4M3.F32.PACK_AB_MERGE_C R113, R21, R20, R114 ;  /* 0x000000141571723e */ /* 0x000fe40004807072 */
[----:B------:R-:W-:Y:S02]  /*8010*/  F2FP.SATFINITE.E4M3.F32.PACK_AB_MERGE_C R114, R25, R24, R116 ;  /* 0x000000181972723e */ /* 0x000fe40004807074 */
[----:B------:R-:W-:Y:S02]  /*8020*/  F2FP.SATFINITE.E4M3.F32.PACK_AB_MERGE_C R115, R29, R28, R117 ;  /* 0x0000001c1d73723e */ /* 0x000fe40004807075 */
[----:B------:R-:W-:Y:S03]  /*8030*/  IADD3 R116, PT, PT, R44, 0x1, RZ ;  /* 0x000000012c747810 */ /* 0x000fe60007ffe0ff */
[----:B------:R1:W-:Y:S01]  /*8040*/  STS.128 [R102+0x1010], R112 ;  /* 0x0010107066007388 */ /* 0x0003e20000000c00 */
[----:B------:R-:W-:Y:S01]  /*8050*/  @!PT LDS RZ, [RZ] ;  /* 0x00000000fffff984 */ /* 0x000fe20000000800 */
[----:B------:R-:W-:Y:S01]  /*8060*/  @!PT LDS RZ, [RZ] ;  /* 0x00000000fffff984 */ /* 0x000fe20000000800 */
[----:B------:R-:W-:Y:S01]  /*8070*/  @!PT LDS RZ, [RZ] ;  /* 0x00000000fffff984 */ /* 0x000fe20000000800 */
[----:B------:R-:W-:Y:S01]  /*8080*/  @!PT LDS RZ, [RZ] ;  /* 0x00000000fffff984 */ /* 0x000fe20000000800 */
[----:B------:R3:W-:Y:S07]  /*8090*/  MEMBAR.ALL.CTA ;  /* 0x0000000000007992 */ /* 0x0007ee0000008000 */
[----:B---3--:R-:W3:Y:S02]  /*80a0*/  FENCE.VIEW.ASYNC.S ;  /* 0x00000000000073c6 */ /* 0x008ee40000000000 */
[----:B---3--:R-:W-:Y:S06]  /*80b0*/  BAR.SYNC.DEFER_BLOCKING 0x1, 0x80 ;  /* 0x0042000000007b1d */ /* 0x008fec0000010000 */
[----:B------:R-:W-:Y:S05]  /*80c0*/  @P0 BRA `(.L_x_144) ;  /* 0x0000000000340947 */ /* 0x000fea0003800000 */
[----:B------:R-:W-:Y:S01]  /*80d0*/  UIADD3 UR12, UPT, UPT, UR43, 0x1600, URZ ;  /* 0x000016002b0c7890 */ /* 0x000fe2000fffe0ff */
[----:B------:R-:W-:Y:S01]  /*80e0*/  R2UR UR9, R91 ;  /* 0x000000005b0972ca */ /* 0x000fe200000e0000 */
[----:B------:R-:W-:Y:S01]  /*80f0*/  UIADD3 UR10, UP0, UPT, UR46, 0x680, URZ ;  /* 0x000006802e0a7890 */ /* 0x000fe2000ff1e0ff */
[----:B------:R-:W-:Y:S01]  /*8100*/  R2UR UR8, R97 ;  /* 0x00000000610872ca */ /* 0x000fe200000e0000 */
[----:B------:R-:W-:Y:S02]  /*8110*/  UMOV UR7, UR36 ;  /* 0x0000002400077c82 */ /* 0x000fe40008000000 */
[----:B------:R-:W-:Y:S01]  /*8120*/  IMAD.U32 R109, RZ, RZ, UR12 ;  /* 0x0000000cff6d7e24 */ /* 0x000fe2000f8e00ff */
[----:B------:R-:W-:Y:S04]  /*8130*/  UIADD3.X UR11, UPT, UPT, URZ, UR47, URZ, UP0, !UPT ;  /* 0x0000002fff0b7290 */ /* 0x000fe800087fe4ff */
[----:B------:R-:W-:Y:S03]  /*8140*/  R2UR UR4, R109 ;  /* 0x000000006d0472ca */ /* 0x000fe600000e0000 */
[----:B------:R-:W-:Y:S02]  /*8150*/  USHF.L.U32 UR5, UR9, 0x6, URZ ;  /* 0x0000000609057899 */ /* 0x000fe400080006ff */
[----:B------:R-:W-:Y:S09]  /*8160*/  USHF.L.U32 UR6, UR8, 0x6, URZ ;  /* 0x0000000608067899 */ /* 0x000ff200080006ff */
[----:B------:R3:W-:Y:S01]  /*8170*/  UTMASTG.3D [UR4], [UR10] ;  /* 0x000000040a0073b5 */ /* 0x0007e20008010000 */
[----:B------:R0:W-:Y:S01]  /*8180*/  UTMACMDFLUSH ;  /* 0x00000000000079b7 */ /* 0x0001e20000000000 */
[----:B---3--:R-:W-:Y:S04]  /*8190*/  DEPBAR.LE SB0, 0x0 ;  /* 0x000080000000791a */ /* 0x008fe80000000000 */
.L_x_144:
[----:B------:R-:W-:Y:S05]  /*81a0*/  BSYNC.RECONVERGENT B0 ;  /* 0x0000000000007941 */ /* 0x000fea0003800200 */
.L_x_143:
[----:B------:R-:W-:Y:S01]  /*81b0*/  BAR.SYNC.DEFER_BLOCKING 0x1, 0x80 ;  /* 0x0042000000007b1d */ /* 0x000fe20000010000 */
[----:B------:R-:W-:Y:S01]  /*81c0*/  ISETP.NE.AND P2, PT, R110, RZ, PT ;  /* 0x000000ff6e00720c */ /* 0x000fe20003f45270 */
[----:B------:R-:W-:Y:S01]  /*81d0*/  IMAD.IADD R91, R43, 0x1, R79 ;  /* 0x000000012b5b7824 */ /* 0x000fe200078e024f */
[----:B------:R-:W-:Y:S01]  /*81e0*/  ISETP.NE.AND P0, PT, R111, 0x2, PT ;  /* 0x000000026f00780c */ /* 0x000fe20003f05270 */
[----:B------:R-:W-:Y:S01]  /*81f0*/  IMAD.IADD R97, R45, 0x1, R90 ;  /* 0x000000012d617824 */ /* 0x000fe200078e025a */
[----:B------:R-:W-:Y:S02]  /*8200*/  ISETP.NE.AND P1, PT, R116, 0x4, PT ;  /* 0x000000047400780c */ /* 0x000fe40003f25270 */
[----:B------:R-:W-:Y:S02]  /*8210*/  SEL R0, RZ, 0x1, P0 ;  /* 0x00000001ff007807 */ /* 0x000fe40000000000 */
[----:B------:R-:W-:Y:S02]  /*8220*/  SEL R3, RZ, 0x1, P1 ;  /* 0x00000001ff037807 */ /* 0x000fe40000800000 */
[----:B------:R-:W-:Y:S02]  /*8230*/  LOP3.LUT R107, R107, R0, RZ, 0x3c, !PT ;  /* 0x000000006b6b7212 */ /* 0x000fe400078e3cff */
[----:B------:R-:W-:Y:S02]  /*8240*/  LOP3.LUT R108, R108, R3, RZ, 0x3c, !PT ;  /* 0x000000036c6c7212 */ /* 0x000fe400078e3cff */
[----:B------:R-:W-:Y:S02]  /*8250*/  @P2 R2UR UR36, R105 ;  /* 0x00000000692422ca */ /* 0x000fe400000e0000 */
[----:B------:R-:W-:Y:S02]  /*8260*/  SEL R111, R111, RZ, P0 ;  /* 0x000000ff6f6f7207 */ /* 0x000fe40000000000 */
[----:B------:R-:W-:Y:S01]  /*8270*/  SEL R44, R116, RZ, P1 ;  /* 0x000000ff742c7207 */ /* 0x000fe20000800000 */
[----:B------:R-:W-:Y:S10]  /*8280*/  @P2 BRA `(.L_x_145) ;  /* 0xffffffe400842947 */ /* 0x000ff4000383ffff */
[----:B------:R-:W-:Y:S05]  /*8290*/  EXIT ;  /* 0x000000000000794d */ /* 0x000fea0003800000 */
.L_x_20:
[----:B--2---:R2:W1:Y:S02]  /*82a0*/  SYNCS.PHASECHK.TRANS64.TRYWAIT P0, [R3+URZ+0x3f0], R2 ;  /* 0x0003f002030075a7 */ /* 0x00446400080011ff */
[----:B-1----:R-:W-:Y:S05]  /*82b0*/  @!P0 NANOSLEEP.SYNCS 0x989680 ;  /* 0x009896800000895d */ /* 0x002fea0003900000 */
[----:B------:R-:W1:Y:S02]  /*82c0*/  @!P0 SYNCS.PHASECHK.TRANS64 P0, [R3+URZ+0x3f0], R2 ;  /* 0x0003f002030085a7 */ /* 0x000e6400080010ff */
[----:B-1----:R-:W-:Y:S05]  /*82d0*/  @!P0 BRA `(.L_x_20) ;  /* 0xfffffffc00f08947 */ /* 0x002fea000383ffff */
[----:B------:R-:W-:Y:S05]  /*82e0*/  BRA `(.L_x_146) ;  /* 0xffffff9800407947 */ /* 0x000fea000383ffff */
.L_x_23:
[----:B-1----:R-:W-:-:S07]  /*82f0*/  MOV R2, UR33 ;  /* 0x0000002100027c02 */ /* 0x002fce0008000f00 */
.L_x_147:
[----:B-1----:R1:W2:Y:S02]  /*8300*/  SYNCS.PHASECHK.TRANS64.TRYWAIT P0, [R2+URZ+0x1b0], R5 ;  /* 0x0001b005020075a7 */ /* 0x0022a400080011ff */
[----:B--2---:R-:W-:Y:S05]  /*8310*/  @!P0 NANOSLEEP.SYNCS 0x989680 ;  /* 0x009896800000895d */ /* 0x004fea0003900000 */
[----:B------:R-:W2:Y:S02]  /*8320*/  @!P0 SYNCS.PHASECHK.TRANS64 P0, [R2+URZ+0x1b0], R5 ;  /* 0x0001b005020085a7 */ /* 0x000ea400080010ff */
[----:B--2---:R-:W-:Y:S05]  /*8330*/  @!P0 BRA `(.L_x_147) ;  /* 0xfffffffc00f08947 */ /* 0x004fea000383ffff */
[----:B------:R-:W-:Y:S05]  /*8340*/  BRA `(.L_x_22) ;  /* 0xffffff9800907947 */ /* 0x000fea000383ffff */
.L_x_29:
[----:B-1----:R-:W-:-:S07]  /*8350*/  MOV R2, UR17 ;  /* 0x0000001100027c02 */ /* 0x002fce0008000f00 */
.L_x_148:
[----:B-1----:R1:W2:Y:S02]  /*8360*/  SYNCS.PHASECHK.TRANS64.TRYWAIT P0, [R2+URZ+0x1b0], R5 ;  /* 0x0001b005020075a7 */ /* 0x0022a400080011ff */
[----:B--2---:R-:W-:Y:S05]  /*8370*/  @!P0 NANOSLEEP.SYNCS 0x989680 ;  /* 0x009896800000895d */ /* 0x004fea0003900000 */
[----:B------:R-:W2:Y:S02]  /*8380*/  @!P0 SYNCS.PHASECHK.TRANS64 P0, [R2+URZ+0x1b0], R5 ;  /* 0x0001b005020085a7 */ /* 0x000ea400080010ff */
[----:B--2---:R-:W-:Y:S05]  /*8390*/  @!P0 BRA `(.L_x_148) ;  /* 0xfffffffc00f08947 */ /* 0x004fea000383ffff */
[----:B------:R-:W-:Y:S05]  /*83a0*/  BRA `(.L_x_28) ;  /* 0xffffff9c00347947 */ /* 0x000fea000383ffff */
.L_x_33:
[----:B-1----:R1:W2:Y:S02]  /*83b0*/  SYNCS.PHASECHK.TRANS64.TRYWAIT P0, [R2+URZ+0x380], R3 ;  /* 0x00038003020075a7 */ /* 0x0022a400080011ff */
[----:B--2---:R-:W-:Y:S05]  /*83c0*/  @!P0 NANOSLEEP.SYNCS 0x989680 ;  /* 0x009896800000895d */ /* 0x004fea0003900000 */
[----:B------:R-:W2:Y:S02]  /*83d0*/  @!P0 SYNCS.PHASECHK.TRANS64 P0, [R2+URZ+0x380], R3 ;  /* 0x00038003020085a7 */ /* 0x000ea400080010ff */
[----:B--2---:R-:W-:Y:S05]  /*83e0*/  @!P0 BRA `(.L_x_33) ;  /* 0xfffffffc00f08947 */ /* 0x004fea000383ffff */
[----:B------:R-:W-:Y:S05]  /*83f0*/  BRA `(.L_x_149) ;  /* 0xffffff9c00c07947 */ /* 0x000fea000383ffff */
.L_x_37:
[----:B----4-:R-:W-:-:S07]  /*8400*/  MOV R0, UR5 ;  /* 0x0000000500007c02 */ /* 0x010fce0008000f00 */
.L_x_150:
[----:B-1----:R1:W2:Y:S02]  /*8410*/  SYNCS.PHASECHK.TRANS64.TRYWAIT P0, [R0+URZ], R3 ;  /* 0x00000003000075a7 */ /* 0x0022a400080011ff */
[----:B--2---:R-:W-:Y:S05]  /*8420*/  @!P0 NANOSLEEP.SYNCS 0x989680 ;  /* 0x009896800000895d */ /* 0x004fea0003900000 */
[----:B------:R-:W2:Y:S02]  /*8430*/  @!P0 SYNCS.PHASECHK.TRANS64 P0, [R0+URZ], R3 ;  /* 0x00000003000085a7 */ /* 0x000ea400080010ff */
[----:B--2---:R-:W-:Y:S05]  /*8440*/  @!P0 BRA `(.L_x_150) ;  /* 0xfffffffc00f08947 */ /* 0x004fea000383ffff */
[----:B------:R-:W-:Y:S05]  /*8450*/  BRA `(.L_x_151) ;  /* 0xffffffa400307947 */ /* 0x000fea000383ffff */
.L_x_38:
[----:B----4-:R-:W-:-:S07]  /*8460*/  MOV R0, UR5 ;  /* 0x0000000500007c02 */ /* 0x010fce0008000f00 */
.L_x_152:
[----:B-1----:R1:W2:Y:S02]  /*8470*/  SYNCS.PHASECHK.TRANS64.TRYWAIT P0, [R0+URZ], R3 ;  /* 0x00000003000075a7 */ /* 0x0022a400080011ff */
[----:B--2---:R-:W-:Y:S05]  /*8480*/  @!P0 NANOSLEEP.SYNCS 0x989680 ;  /* 0x009896800000895d */ /* 0x004fea0003900000 */
[----:B------:R-:W2:Y:S02]  /*8490*/  @!P0 SYNCS.PHASECHK.TRANS64 P0, [R0+URZ], R3 ;  /* 0x00000003000085a7 */ /* 0x000ea400080010ff */
[----:B--2---:R-:W-:Y:S05]  /*84a0*/  @!P0 BRA `(.L_x_152) ;  /* 0xfffffffc00f08947 */ /* 0x004fea000383ffff */
[----:B------:R-:W-:Y:S05]  /*84b0*/  BRA `(.L_x_153) ;  /* 0xffffffa4003c7947 */ /* 0x000fea000383ffff */
.L_x_39:
[----:B----4-:R-:W-:-:S07]  /*84c0*/  MOV R0, UR5 ;  /* 0x0000000500007c02 */ /* 0x010fce0008000f00 */
.L_x_154:
[----:B-1----:R1:W2:Y:S02]  /*84d0*/  SYNCS.PHASECHK.TRANS64.TRYWAIT P0, [R0+URZ], R3 ;  /* 0x00000003000075a7 */ /* 0x0022a400080011ff */
[----:B--2---:R-:W-:Y:S05]  /*84e0*/  @!P0 NANOSLEEP.SYNCS 0x989680 ;  /* 0x009896800000895d */ /* 0x004fea0003900000 */
[----:B------:R-:W2:Y:S02]  /*84f0*/  @!P0 SYNCS.PHASECHK.TRANS64 P0, [R0+URZ], R3 ;  /* 0x00000003000085a7 */ /* 0x000ea400080010ff */
[----:B--2---:R-:W-:Y:S05]  /*8500*/  @!P0 BRA `(.L_x_154) ;  /* 0xfffffffc00f08947 */ /* 0x004fea000383ffff */
[----:B------:R-:W-:Y:S05]  /*8510*/  BRA `(.L_x_155) ;  /* 0xffffffa400487947 */ /* 0x000fea000383ffff */
.L_x_40:
[----:B----4-:R-:W-:-:S07]  /*8520*/  MOV R0, UR5 ;  /* 0x0000000500007c02 */ /* 0x010fce0008000f00 */
.L_x_156:
[----:B-1----:R1:W2:Y:S02]  /*8530*/  SYNCS.PHASECHK.TRANS64.TRYWAIT P0, [R0+URZ], R3 ;  /* 0x00000003000075a7 */ /* 0x0022a400080011ff */
[----:B--2---:R-:W-:Y:S05]  /*8540*/  @!P0 NANOSLEEP.SYNCS 0x989680 ;  /* 0x009896800000895d */ /* 0x004fea0003900000 */
[----:B------:R-:W2:Y:S02]  /*8550*/  @!P0 SYNCS.PHASECHK.TRANS64 P0, [R0+URZ], R3 ;  /* 0x00000003000085a7 */ /* 0x000ea400080010ff */
[----:B--2---:R-:W-:Y:S05]  /*8560*/  @!P0 BRA `(.L_x_156) ;  /* 0xfffffffc00f08947 */ /* 0x004fea000383ffff */
[----:B------:R-:W-:Y:S05]  /*8570*/  BRA `(.L_x_157) ;  /* 0xffffffa400547947 */ /* 0x000fea000383ffff */
.L_x_41:
[----:B----4-:R-:W-:-:S07]  /*8580*/  MOV R0, UR5 ;  /* 0x0000000500007c02 */ /* 0x010fce0008000f00 */
.L_x_158:
[----:B-1----:R1:W2:Y:S02]  /*8590*/  SYNCS.PHASECHK.TRANS64.TRYWAIT P0, [R0+URZ], R3 ;  /* 0x00000003000075a7 */ /* 0x0022a400080011ff */
[----:B--2---:R-:W-:Y:S05]  /*85a0*/  @!P0 NANOSLEEP.SYNCS 0x989680 ;  /* 0x009896800000895d */ /* 0x004fea0003900000 */
[----:B------:R-:W2:Y:S02]  /*85b0*/  @!P0 SYNCS.PHASECHK.TRANS64 P0, [R0+URZ], R3 ;  /* 0x00000003000085a7 */ /* 0x000ea400080010ff */
[----:B--2---:R-:W-:Y:S05]  /*85c0*/  @!P0 BRA `(.L_x_158) ;  /* 0xfffffffc00f08947 */ /* 0x004fea000383ffff */
[----:B------:R-:W-:Y:S05]  /*85d0*/  BRA `(.L_x_159) ;  /* 0xffffffa400607947 */ /* 0x000fea000383ffff */
.L_x_42:
[----:B----4-:R-:W-:-:S07]  /*85e0*/  MOV R0, UR5 ;  /* 0x0000000500007c02 */ /* 0x010fce0008000f00 */
.L_x_160:
[----:B-1----:R1:W2:Y:S02]  /*85f0*/  SYNCS.PHASECHK.TRANS64.TRYWAIT P0, [R0+URZ], R3 ;  /* 0x00000003000075a7 */ /* 0x0022a400080011ff */
[----:B--2---:R-:W-:Y:S05]  /*8600*/  @!P0 NANOSLEEP.SYNCS 0x989680 ;  /* 0x009896800000895d */ /* 0x004fea0003900000 */
[----:B------:R-:W2:Y:S02]  /*8610*/  @!P0 SYNCS.PHASECHK.TRANS64 P0, [R0+URZ], R3 ;  /* 0x00000003000085a7 */ /* 0x000ea400080010ff */
[----:B--2---:R-:W-:Y:S05]  /*8620*/  @!P0 BRA `(.L_x_160) ;  /* 0xfffffffc00f08947 */ /* 0x004fea000383ffff */
[----:B------:R-:W-:Y:S05]  /*8630*/  BRA `(.L_x_161) ;  /* 0xffffffa4006c7947 */ /* 0x000fea000383ffff */
.L_x_43:
[----:B----4-:R-:W-:-:S07]  /*8640*/  MOV R0, UR5 ;  /* 0x0000000500007c02 */ /* 0x010fce0008000f00 */
.L_x_162:
[----:B-1----:R1:W2:Y:S02]  /*8650*/  SYNCS.PHASECHK.TRANS64.TRYWAIT P0, [R0+URZ], R3 ;  /* 0x00000003000075a7 */ /* 0x0022a400080011ff */
[----:B--2---:R-:W-:Y:S05]  /*8660*/  @!P0 NANOSLEEP.SYNCS 0x989680 ;  /* 0x009896800000895d */ /* 0x004fea0003900000 */
[----:B------:R-:W2:Y:S02]  /*8670*/  @!P0 SYNCS.PHASECHK.TRANS64 P0, [R0+URZ], R3 ;  /* 0x00000003000085a7 */ /* 0x000ea400080010ff */
[----:B--2---:R-:W-:Y:S05]  /*8680*/  @!P0 BRA `(.L_x_162) ;  /* 0xfffffffc00f08947 */ /* 0x004fea000383ffff */
[----:B------:R-:W-:Y:S05]  /*8690*/  BRA `(.L_x_163) ;  /* 0xffffffa400787947 */ /* 0x000fea000383ffff */
.L_x_44:
[----:B----4-:R-:W-:-:S07]  /*86a0*/  MOV R0, UR5 ;  /* 0x0000000500007c02 */ /* 0x010fce0008000f00 */
.L_x_164:
[----:B-1----:R1:W2:Y:S02]  /*86b0*/  SYNCS.PHASECHK.TRANS64.TRYWAIT P0, [R0+URZ], R3 ;  /* 0x00000003000075a7 */ /* 0x0022a400080011ff */
[----:B--2---:R-:W-:Y:S05]  /*86c0*/  @!P0 NANOSLEEP.SYNCS 0x989680 ;  /* 0x009896800000895d */ /* 0x004fea0003900000 */
[----:B------:R-:W2:Y:S02]  /*86d0*/  @!P0 SYNCS.PHASECHK.TRANS64 P0, [R0+URZ], R3 ;  /* 0x00000003000085a7 */ /* 0x000ea400080010ff */
[----:B--2---:R-:W-:Y:S05]  /*86e0*/  @!P0 BRA `(.L_x_164) ;  /* 0xfffffffc00f08947 */ /* 0x004fea000383ffff */
[----:B------:R-:W-:Y:S05]  /*86f0*/  BRA `(.L_x_165) ;  /* 0xffffffa400847947 */ /* 0x000fea000383ffff */
.L_x_45:
[----:B----4-:R-:W-:-:S07]  /*8700*/  MOV R0, UR5 ;  /* 0x0000000500007c02 */ /* 0x010fce0008000f00 */
.L_x_166:
[----:B-1----:R1:W2:Y:S02]  /*8710*/  SYNCS.PHASECHK.TRANS64.TRYWAIT P0, [R0+URZ], R3 ;  /* 0x00000003000075a7 */ /* 0x0022a400080011ff */
[----:B--2---:R-:W-:Y:S05]  /*8720*/  @!P0 NANOSLEEP.SYNCS 0x989680 ;  /* 0x009896800000895d */ /* 0x004fea0003900000 */
[----:B------:R-:W2:Y:S02]  /*8730*/  @!P0 SYNCS.PHASECHK.TRANS64 P0, [R0+URZ], R3 ;  /* 0x00000003000085a7 */ /* 0x000ea400080010ff */
[----:B--2---:R-:W-:Y:S05]  /*8740*/  @!P0 BRA `(.L_x_166) ;  /* 0xfffffffc00f08947 */ /* 0x004fea000383ffff */
[----:B------:R-:W-:Y:S05]  /*8750*/  BRA `(.L_x_167) ;  /* 0xffffffa400907947 */ /* 0x000fea000383ffff */
.L_x_46:
[----:B----4-:R-:W-:-:S07]  /*8760*/  MOV R0, UR5 ;  /* 0x0000000500007c02 */ /* 0x010fce0008000f00 */
.L_x_168:
[----:B-1----:R1:W2:Y:S02]  /*8770*/  SYNCS.PHASECHK.TRANS64.TRYWAIT P0, [R0+URZ], R3 ;  /* 0x00000003000075a7 */ /* 0x0022a400080011ff */
[----:B--2---:R-:W-:Y:S05]  /*8780*/  @!P0 NANOSLEEP.SYNCS 0x989680 ;  /* 0x009896800000895d */ /* 0x004fea0003900000 */
[----:B------:R-:W2:Y:S02]  /*8790*/  @!P0 SYNCS.PHASECHK.TRANS64 P0, [R0+URZ], R3 ;  /* 0x00000003000085a7 */ /* 0x000ea400080010ff */
[----:B--2---:R-:W-:Y:S05]  /*87a0*/  @!P0 BRA `(.L_x_168) ;  /* 0xfffffffc00f08947 */ /* 0x004fea000383ffff */
[----:B------:R-:W-:Y:S05]  /*87b0*/  BRA `(.L_x_169) ;  /* 0xffffffa4009c7947 */ /* 0x000fea000383ffff */
.L_x_47:
[----:B----4-:R-:W-:-:S07]  /*87c0*/  MOV R0, UR5 ;  /* 0x0000000500007c02 */ /* 0x010fce0008000f00 */
.L_x_170:
[----:B-1----:R1:W2:Y:S02]  /*87d0*/  SYNCS.PHASECHK.TRANS64.TRYWAIT P0, [R0+URZ], R3 ;  /* 0x00000003000075a7 */ /* 0x0022a400080011ff */
[----:B--2---:R-:W-:Y:S05]  /*87e0*/  @!P0 NANOSLEEP.SYNCS 0x989680 ;  /* 0x009896800000895d */ /* 0x004fea0003900000 */
[----:B------:R-:W2:Y:S02]  /*87f0*/  @!P0 SYNCS.PHASECHK.TRANS64 P0, [R0+URZ], R3 ;  /* 0x00000003000085a7 */ /* 0x000ea400080010ff */
[----:B--2---:R-:W-:Y:S05]  /*8800*/  @!P0 BRA `(.L_x_170) ;  /* 0xfffffffc00f08947 */ /* 0x004fea000383ffff */
[----:B------:R-:W-:Y:S05]  /*8810*/  BRA `(.L_x_171) ;  /* 0xffffffa400a87947 */ /* 0x000fea000383ffff */
.L_x_48:
[----:B----4-:R-:W-:-:S07]  /*8820*/  MOV R0, UR5 ;  /* 0x0000000500007c02 */ /* 0x010fce0008000f00 */
.L_x_172:
[----:B-1----:R1:W2:Y:S02]  /*8830*/  SYNCS.PHASECHK.TRANS64.TRYWAIT P0, [R0+URZ], R3 ;  /* 0x00000003000075a7 */ /* 0x0022a400080011ff */
[----:B--2---:R-:W-:Y:S05]  /*8840*/  @!P0 NANOSLEEP.SYNCS 0x989680 ;  /* 0x009896800000895d */ /* 0x004fea0003900000 */
[----:B------:R-:W2:Y:S02]  /*8850*/  @!P0 SYNCS.PHASECHK.TRANS64 P0, [R0+URZ], R3 ;  /* 0x00000003000085a7 */ /* 0x000ea400080010ff */
[----:B--2---:R-:W-:Y:S05]  /*8860*/  @!P0 BRA `(.L_x_172) ;  /* 0xfffffffc00f08947 */ /* 0x004fea000383ffff */
[----:B------:R-:W-:Y:S05]  /*8870*/  BRA `(.L_x_173) ;  /* 0xffffffa400b47947 */ /* 0x000fea000383ffff */
.L_x_49:
[----:B----4-:R-:W-:-:S07]  /*8880*/  MOV R0, UR5 ;  /* 0x0000000500007c02 */ /* 0x010fce0008000f00 */
.L_x_174:
[----:B-1----:R1:W2:Y:S02]  /*8890*/  SYNCS.PHASECHK.TRANS64.TRYWAIT P0, [R0+URZ], R3 ;  /* 0x00000003000075a7 */ /* 0x0022a400080011ff */
[----:B--2---:R-:W-:Y:S05]  /*88a0*/  @!P0 NANOSLEEP.SYNCS 0x989680 ;  /* 0x009896800000895d */ /* 0x004fea0003900000 */
[----:B------:R-:W2:Y:S02]  /*88b0*/  @!P0 SYNCS.PHASECHK.TRANS64 P0, [R0+URZ], R3 ;  /* 0x00000003000085a7 */ /* 0x000ea400080010ff */
[----:B--2---:R-:W-:Y:S05]  /*88c0*/  @!P0 BRA `(.L_x_174) ;  /* 0xfffffffc00f08947 */ /* 0x004fea000383ffff */
[----:B------:R-:W-:Y:S05]  /*88d0*/  BRA `(.L_x_175) ;  /* 0xffffffa400c07947 */ /* 0x000fea000383ffff */
.L_x_50:
[----:B----4-:R-:W-:-:S07]  /*88e0*/  MOV R0, UR5 ;  /* 0x0000000500007c02 */ /* 0x010fce0008000f00 */
.L_x_176:
[----:B-1----:R1:W2:Y:S02]  /*88f0*/  SYNCS.PHASECHK.TRANS64.TRYWAIT P0, [R0+URZ], R3 ;  /* 0x00000003000075a7 */ /* 0x0022a400080011ff */
[----:B--2---:R-:W-:Y:S05]  /*8900*/  @!P0 NANOSLEEP.SYNCS 0x989680 ;  /* 0x009896800000895d */ /* 0x004fea0003900000 */
[----:B------:R-:W2:Y:S02]  /*8910*/  @!P0 SYNCS.PHASECHK.TRANS64 P0, [R0+URZ], R3 ;  /* 0x00000003000085a7 */ /* 0x000ea400080010ff */
[----:B--2---:R-:W-:Y:S05]  /*8920*/  @!P0 BRA `(.L_x_176) ;  /* 0xfffffffc00f08947 */ /* 0x004fea000383ffff */
[----:B------:R-:W-:Y:S05]  /*8930*/  BRA `(.L_x_177) ;  /* 0xffffffa400cc7947 */ /* 0x000fea000383ffff */
.L_x_51:
[----:B----4-:R-:W-:-:S07]  /*8940*/  MOV R0, UR5 ;  /* 0x0000000500007c02 */ /* 0x010fce0008000f00 */
.L_x_178:
[----:B-1----:R1:W2:Y:S02]  /*8950*/  SYNCS.PHASECHK.TRANS64.TRYWAIT P0, [R0+URZ], R3 ;  /* 0x00000003000075a7 */ /* 0x0022a400080011ff */
[----:B--2---:R-:W-:Y:S05]  /*8960*/  @!P0 NANOSLEEP.SYNCS 0x989680 ;  /* 0x009896800000895d */ /* 0x004fea0003900000 */
[----:B------:R-:W2:Y:S02]  /*8970*/  @!P0 SYNCS.PHASECHK.TRANS64 P0, [R0+URZ], R3 ;  /* 0x00000003000085a7 */ /* 0x000ea400080010ff */
[----:B--2---:R-:W-:Y:S05]  /*8980*/  @!P0 BRA `(.L_x_178) ;  /* 0xfffffffc00f08947 */ /* 0x004fea000383ffff */
[----:B------:R-:W-:Y:S05]  /*8990*/  BRA `(.L_x_179) ;  /* 0xffffffa400d87947 */ /* 0x000fea000383ffff */
.L_x_52:
[----:B----4-:R-:W-:-:S07]  /*89a0*/  MOV R0, UR5 ;  /* 0x0000000500007c02 */ /* 0x010fce0008000f00 */
.L_x_180:
[----:B-1----:R1:W2:Y:S02]  /*89b0*/  SYNCS.PHASECHK.TRANS64.TRYWAIT P0, [R0+URZ], R3 ;  /* 0x00000003000075a7 */ /* 0x0022a400080011ff */
[----:B--2---:R-:W-:Y:S05]  /*89c0*/  @!P0 NANOSLEEP.SYNCS 0x989680 ;  /* 0x009896800000895d */ /* 0x004fea0003900000 */
[----:B------:R-:W2:Y:S02]  /*89d0*/  @!P0 SYNCS.PHASECHK.TRANS64 P0, [R0+URZ], R3 ;  /* 0x00000003000085a7 */ /* 0x000ea400080010ff */
[----:B--2---:R-:W-:Y:S05]  /*89e0*/  @!P0 BRA `(.L_x_180) ;  /* 0xfffffffc00f08947 */ /* 0x004fea000383ffff */
[----:B------:R-:W-:Y:S05]  /*89f0*/  BRA `(.L_x_181) ;  /* 0xffffffa400e47947 */ /* 0x000fea000383ffff */
.L_x_53:
[----:B----4-:R-:W-:-:S07]  /*8a00*/  MOV R0, UR5 ;  /* 0x0000000500007c02 */ /* 0x010fce0008000f00 */
.L_x_182:
[----:B-1----:R1:W2:Y:S02]  /*8a10*/  SYNCS.PHASECHK.TRANS64.TRYWAIT P0, [R0+URZ], R3 ;  /* 0x00000003000075a7 */ /* 0x0022a400080011ff */
[----:B--2---:R-:W-:Y:S05]  /*8a20*/  @!P0 NANOSLEEP.SYNCS 0x989680 ;  /* 0x009896800000895d */ /* 0x004fea0003900000 */
[----:B------:R-:W2:Y:S02]  /*8a30*/  @!P0 SYNCS.PHASECHK.TRANS64 P0, [R0+URZ], R3 ;  /* 0x00000003000085a7 */ /* 0x000ea400080010ff */
[----:B--2---:R-:W-:Y:S05]  /*8a40*/  @!P0 BRA `(.L_x_182) ;  /* 0xfffffffc00f08947 */ /* 0x004fea000383ffff */
[----:B------:R-:W-:Y:S05]  /*8a50*/  BRA `(.L_x_183) ;  /* 0xffffffa400f07947 */ /* 0x000fea000383ffff */
.L_x_54:
[----:B----4-:R-:W-:-:S07]  /*8a60*/  MOV R0, UR5 ;  /* 0x0000000500007c02 */ /* 0x010fce0008000f00 */
.L_x_184:
[----:B-1----:R1:W2:Y:S02]  /*8a70*/  SYNCS.PHASECHK.TRANS64.TRYWAIT P0, [R0+URZ], R3 ;  /* 0x00000003000075a7 */ /* 0x0022a400080011ff */
[----:B--2---:R-:W-:Y:S05]  /*8a80*/  @!P0 NANOSLEEP.SYNCS 0x989680 ;  /* 0x009896800000895d */ /* 0x004fea0003900000 */
[----:B------:R-:W2:Y:S02]  /*8a90*/  @!P0 SYNCS.PHASECHK.TRANS64 P0, [R0+URZ], R3 ;  /* 0x00000003000085a7 */ /* 0x000ea400080010ff */
[----:B--2---:R-:W-:Y:S05]  /*8aa0*/  @!P0 BRA `(.L_x_184) ;  /* 0xfffffffc00f08947 */ /* 0x004fea000383ffff */
[----:B------:R-:W-:Y:S05]  /*8ab0*/  BRA `(.L_x_185) ;  /* 0xffffffa400fc7947 */ /* 0x000fea000383ffff */
.L_x_55:
[----:B----4-:R-:W-:-:S07]  /*8ac0*/  MOV R0, UR5 ;  /* 0x0000000500007c02 */ /* 0x010fce0008000f00 */
.L_x_186:
[----:B-1----:R1:W2:Y:S02]  /*8ad0*/  SYNCS.PHASECHK.TRANS64.TRYWAIT P0, [R0+URZ], R3 ;  /* 0x00000003000075a7 */ /* 0x0022a400080011ff */
[----:B--2---:R-:W-:Y:S05]  /*8ae0*/  @!P0 NANOSLEEP.SYNCS 0x989680 ;  /* 0x009896800000895d */ /* 0x004fea0003900000 */
[----:B------:R-:W2:Y:S02]  /*8af0*/  @!P0 SYNCS.PHASECHK.TRANS64 P0, [R0+URZ], R3 ;  /* 0x00000003000085a7 */ /* 0x000ea400080010ff */
[----:B--2---:R-:W-:Y:S05]  /*8b00*/  @!P0 BRA `(.L_x_186) ;  /* 0xfffffffc00f08947 */ /* 0x004fea000383ffff */
[----:B------:R-:W-:Y:S05]  /*8b10*/  BRA `(.L_x_187) ;  /* 0xffffffa800087947 */ /* 0x000fea000383ffff */
.L_x_56:
[----:B----4-:R-:W-:-:S07]  /*8b20*/  MOV R0, UR5 ;  /* 0x0000000500007c02 */ /* 0x010fce0008000f00 */
.L_x_188:
[----:B-1----:R1:W2:Y:S02]  /*8b30*/  SYNCS.PHASECHK.TRANS64.TRYWAIT P0, [R0+URZ], R3 ;  /* 0x00000003000075a7 */ /* 0x0022a400080011ff */
[----:B--2---:R-:W-:Y:S05]  /*8b40*/  @!P0 NANOSLEEP.SYNCS 0x989680 ;  /* 0x009896800000895d */ /* 0x004fea0003900000 */
[----:B------:R-:W2:Y:S02]  /*8b50*/  @!P0 SYNCS.PHASECHK.TRANS64 P0, [R0+URZ], R3 ;  /* 0x00000003000085a7 */ /* 0x000ea400080010ff */
[----:B--2---:R-:W-:Y:S05]  /*8b60*/  @!P0 BRA `(.L_x_188) ;  /* 0xfffffffc00f08947 */ /* 0x004fea000383ffff */
[----:B------:R-:W-:Y:S05]  /*8b70*/  BRA `(.L_x_189) ;  /* 0xffffffa800147947 */ /* 0x000fea000383ffff */
.L_x_57:
[----:B----4-:R-:W-:-:S07]  /*8b80*/  MOV R0, UR5 ;  /* 0x0000000500007c02 */ /* 0x010fce0008000f00 */
.L_x_190:
[----:B-1----:R1:W2:Y:S02]  /*8b90*/  SYNCS.PHASECHK.TRANS64.TRYWAIT P0, [R0+URZ], R3 ;  /* 0x00000003000075a7 */ /* 0x0022a400080011ff */
[----:B--2---:R-:W-:Y:S05]  /*8ba0*/  @!P0 NANOSLEEP.SYNCS 0x989680 ;  /* 0x009896800000895d */ /* 0x004fea0003900000 */
[----:B------:R-:W2:Y:S02]  /*8bb0*/  @!P0 SYNCS.PHASECHK.TRANS64 P0, [R0+URZ], R3 ;  /* 0x00000003000085a7 */ /* 0x000ea400080010ff */
[----:B--2---:R-:W-:Y:S05]  /*8bc0*/  @!P0 BRA `(.L_x_190) ;  /* 0xfffffffc00f08947 */ /* 0x004fea000383ffff */
[----:B------:R-:W-:Y:S05]  /*8bd0*/  BRA `(.L_x_191) ;  /* 0xffffffa800207947 */ /* 0x000fea000383ffff */
.L_x_58:
[----:B----4-:R-:W-:-:S07]  /*8be0*/  MOV R0, UR5 ;  /* 0x0000000500007c02 */ /* 0x010fce0008000f00 */
.L_x_192:
[----:B-1----:R1:W2:Y:S02]  /*8bf0*/  SYNCS.PHASECHK.TRANS64.TRYWAIT P0, [R0+URZ], R3 ;  /* 0x00000003000075a7 */ /* 0x0022a400080011ff */
[----:B--2---:R-:W-:Y:S05]  /*8c00*/  @!P0 NANOSLEEP.SYNCS 0x989680 ;  /* 0x009896800000895d */ /* 0x004fea0003900000 */
[----:B------:R-:W2:Y:S02]  /*8c10*/  @!P0 SYNCS.PHASECHK.TRANS64 P0, [R0+URZ], R3 ;  /* 0x00000003000085a7 */ /* 0x000ea400080010ff */
[----:B--2---:R-:W-:Y:S05]  /*8c20*/  @!P0 BRA `(.L_x_192) ;  /* 0xfffffffc00f08947 */ /* 0x004fea000383ffff */
[----:B------:R-:W-:Y:S05]  /*8c30*/  BRA `(.L_x_193) ;  /* 0xffffffa8002c7947 */ /* 0x000fea000383ffff */
.L_x_59:
[----:B----4-:R-:W-:-:S07]  /*8c40*/  MOV R0, UR5 ;  /* 0x0000000500007c02 */ /* 0x010fce0008000f00 */
.L_x_194:
[----:B-1----:R1:W2:Y:S02]  /*8c50*/  SYNCS.PHASECHK.TRANS64.TRYWAIT P0, [R0+URZ], R3 ;  /* 0x00000003000075a7 */ /* 0x0022a400080011ff */
[----:B--2---:R-:W-:Y:S05]  /*8c60*/  @!P0 NANOSLEEP.SYNCS 0x989680 ;  /* 0x009896800000895d */ /* 0x004fea0003900000 */
[----:B------:R-:W2:Y:S02]  /*8c70*/  @!P0 SYNCS.PHASECHK.TRANS64 P0, [R0+URZ], R3 ;  /* 0x00000003000085a7 */ /* 0x000ea400080010ff */
[----:B--2---:R-:W-:Y:S05]  /*8c80*/  @!P0 BRA `(.L_x_194) ;  /* 0xfffffffc00f08947 */ /* 0x004fea000383ffff */
[----:B------:R-:W-:Y:S05]  /*8c90*/  BRA `(.L_x_195) ;  /* 0xffffffa800387947 */ /* 0x000fea000383ffff */
.L_x_60:
[----:B----4-:R-:W-:-:S07]  /*8ca0*/  MOV R0, UR5 ;  /* 0x0000000500007c02 */ /* 0x010fce0008000f00 */
.L_x_196:
[----:B-1----:R1:W2:Y:S02]  /*8cb0*/  SYNCS.PHASECHK.TRANS64.TRYWAIT P0, [R0+URZ], R3 ;  /* 0x00000003000075a7 */ /* 0x0022a400080011ff */
[----:B--2---:R-:W-:Y:S05]  /*8cc0*/  @!P0 NANOSLEEP.SYNCS 0x989680 ;  /* 0x009896800000895d */ /* 0x004fea0003900000 */
[----:B------:R-:W2:Y:S02]  /*8cd0*/  @!P0 SYNCS.PHASECHK.TRANS64 P0, [R0+URZ], R3 ;  /* 0x00000003000085a7 */ /* 0x000ea400080010ff */
[----:B--2---:R-:W-:Y:S05]  /*8ce0*/  @!P0 BRA `(.L_x_196) ;  /* 0xfffffffc00f08947 */ /* 0x004fea000383ffff */
[----:B------:R-:W-:Y:S05]  /*8cf0*/  BRA `(.L_x_197) ;  /* 0xffffffa800447947 */ /* 0x000fea000383ffff */
.L_x_61:
[----:B----4-:R-:W-:-:S07]  /*8d00*/  MOV R0, UR5 ;  /* 0x0000000500007c02 */ /* 0x010fce0008000f00 */
.L_x_198:
[----:B-1----:R1:W2:Y:S02]  /*8d10*/  SYNCS.PHASECHK.TRANS64.TRYWAIT P0, [R0+URZ], R3 ;  /* 0x00000003000075a7 */ /* 0x0022a400080011ff */
[----:B--2---:R-:W-:Y:S05]  /*8d20*/  @!P0 NANOSLEEP.SYNCS 0x989680 ;  /* 0x009896800000895d */ /* 0x004fea0003900000 */
[----:B------:R-:W2:Y:S02]  /*8d30*/  @!P0 SYNCS.PHASECHK.TRANS64 P0, [R0+URZ], R3 ;  /* 0x00000003000085a7 */ /* 0x000ea400080010ff */
[----:B--2---:R-:W-:Y:S05]  /*8d40*/  @!P0 BRA `(.L_x_198) ;  /* 0xfffffffc00f08947 */ /* 0x004fea000383ffff */
[----:B------:R-:W-:Y:S05]  /*8d50*/  BRA `(.L_x_199) ;  /* 0xffffffa800507947 */ /* 0x000fea000383ffff */
.L_x_62:
[----:B----4-:R-:W-:-:S07]  /*8d60*/  MOV R0, UR5 ;  /* 0x0000000500007c02 */ /* 0x010fce0008000f00 */
.L_x_200:
[----:B-1----:R1:W2:Y:S02]  /*8d70*/  SYNCS.PHASECHK.TRANS64.TRYWAIT P0, [R0+URZ], R3 ;  /* 0x00000003000075a7 */ /* 0x0022a400080011ff */
[----:B--2---:R-:W-:Y:S05]  /*8d80*/  @!P0 NANOSLEEP.SYNCS 0x989680 ;  /* 0x009896800000895d */ /* 0x004fea0003900000 */
[----:B------:R-:W2:Y:S02]  /*8d90*/  @!P0 SYNCS.PHASECHK.TRANS64 P0, [R0+URZ], R3 ;  /* 0x00000003000085a7 */ /* 0x000ea400080010ff */
[----:B--2---:R-:W-:Y:S05]  /*8da0*/  @!P0 BRA `(.L_x_200) ;  /* 0xfffffffc00f08947 */ /* 0x004fea000383ffff */
[----:B------:R-:W-:Y:S05]  /*8db0*/  BRA `(.L_x_201) ;  /* 0xffffffa8005c7947 */ /* 0x000fea000383ffff */
.L_x_63:
[----:B----4-:R-:W-:-:S07]  /*8dc0*/  MOV R0, UR5 ;  /* 0x0000000500007c02 */ /* 0x010fce0008000f00 */
.L_x_202:
[----:B-1----:R1:W2:Y:S02]  /*8dd0*/  SYNCS.PHASECHK.TRANS64.TRYWAIT P0, [R0+URZ], R3 ;  /* 0x00000003000075a7 */ /* 0x0022a400080011ff */
[----:B--2---:R-:W-:Y:S05]  /*8de0*/  @!P0 NANOSLEEP.SYNCS 0x989680 ;  /* 0x009896800000895d */ /* 0x004fea0003900000 */
[----:B------:R-:W2:Y:S02]  /*8df0*/  @!P0 SYNCS.PHASECHK.TRANS64 P0, [R0+URZ], R3 ;  /* 0x00000003000085a7 */ /* 0x000ea400080010ff */
[----:B--2---:R-:W-:Y:S05]  /*8e00*/  @!P0 BRA `(.L_x_202) ;  /* 0xfffffffc00f08947 */ /* 0x004fea000383ffff */
[----:B------:R-:W-:Y:S05]  /*8e10*/  BRA `(.L_x_203) ;  /* 0xffffffa800687947 */ /* 0x000fea000383ffff */
.L_x_64:
[----:B----4-:R-:W-:-:S07]  /*8e20*/  MOV R0, UR5 ;  /* 0x0000000500007c02 */ /* 0x010fce0008000f00 */
.L_x_204:
[----:B-1----:R1:W2:Y:S02]  /*8e30*/  SYNCS.PHASECHK.TRANS64.TRYWAIT P0, [R0+URZ], R3 ;  /* 0x00000003000075a7 */ /* 0x0022a400080011ff */
[----:B--2---:R-:W-:Y:S05]  /*8e40*/  @!P0 NANOSLEEP.SYNCS 0x989680 ;  /* 0x009896800000895d */ /* 0x004fea0003900000 */
[----:B------:R-:W2:Y:S02]  /*8e50*/  @!P0 SYNCS.PHASECHK.TRANS64 P0, [R0+URZ], R3 ;  /* 0x00000003000085a7 */ /* 0x000ea400080010ff */
[----:B--2---:R-:W-:Y:S05]  /*8e60*/  @!P0 BRA `(.L_x_204) ;  /* 0xfffffffc00f08947 */ /* 0x004fea000383ffff */
[----:B------:R-:W-:Y:S05]  /*8e70*/  BRA `(.L_x_205) ;  /* 0xffffffa800747947 */ /* 0x000fea000383ffff */
.L_x_65:
[----:B----4-:R-:W-:-:S07]  /*8e80*/  MOV R0, UR5 ;  /* 0x0000000500007c02 */ /* 0x010fce0008000f00 */
.L_x_206:
[----:B-1----:R1:W2:Y:S02]  /*8e90*/  SYNCS.PHASECHK.TRANS64.TRYWAIT P0, [R0+URZ], R3 ;  /* 0x00000003000075a7 */ /* 0x0022a400080011ff */
[----:B--2---:R-:W-:Y:S05]  /*8ea0*/  @!P0 NANOSLEEP.SYNCS 0x989680 ;  /* 0x009896800000895d */ /* 0x004fea0003900000 */
[----:B------:R-:W2:Y:S02]  /*8eb0*/  @!P0 SYNCS.PHASECHK.TRANS64 P0, [R0+URZ], R3 ;  /* 0x00000003000085a7 */ /* 0x000ea400080010ff */
[----:B--2---:R-:W-:Y:S05]  /*8ec0*/  @!P0 BRA `(.L_x_206) ;  /* 0xfffffffc00f08947 */ /* 0x004fea000383ffff */
[----:B------:R-:W-:Y:S05]  /*8ed0*/  BRA `(.L_x_207) ;  /* 0xffffffa800807947 */ /* 0x000fea000383ffff */
.L_x_66:
[----:B----4-:R-:W-:-:S07]  /*8ee0*/  MOV R0, UR5 ;  /* 0x0000000500007c02 */ /* 0x010fce0008000f00 */
.L_x_208:
[----:B-1----:R1:W2:Y:S02]  /*8ef0*/  SYNCS.PHASECHK.TRANS64.TRYWAIT P0, [R0+URZ], R3 ;  /* 0x00000003000075a7 */ /* 0x0022a400080011ff */
[----:B--2---:R-:W-:Y:S05]  /*8f00*/  @!P0 NANOSLEEP.SYNCS 0x989680 ;  /* 0x009896800000895d */ /* 0x004fea0003900000 */
[----:B------:R-:W2:Y:S02]  /*8f10*/  @!P0 SYNCS.PHASECHK.TRANS64 P0, [R0+URZ], R3 ;  /* 0x00000003000085a7 */ /* 0x000ea400080010ff */
[----:B--2---:R-:W-:Y:S05]  /*8f20*/  @!P0 BRA `(.L_x_208) ;  /* 0xfffffffc00f08947 */ /* 0x004fea000383ffff */
[----:B------:R-:W-:Y:S05]  /*8f30*/  BRA `(.L_x_209) ;  /* 0xffffffa8008c7947 */ /* 0x000fea000383ffff */
.L_x_67:
[----:B----4-:R-:W-:-:S07]  /*8f40*/  MOV R0, UR5 ;  /* 0x0000000500007c02 */ /* 0x010fce0008000f00 */
.L_x_210:
[----:B-1----:R1:W2:Y:S02]  /*8f50*/  SYNCS.PHASECHK.TRANS64.TRYWAIT P0, [R0+URZ], R3 ;  /* 0x00000003000075a7 */ /* 0x0022a400080011ff */
[----:B--2---:R-:W-:Y:S05]  /*8f60*/  @!P0 NANOSLEEP.SYNCS 0x989680 ;  /* 0x009896800000895d */ /* 0x004fea0003900000 */
[----:B------:R-:W2:Y:S02]  /*8f70*/  @!P0 SYNCS.PHASECHK.TRANS64 P0, [R0+URZ], R3 ;  /* 0x00000003000085a7 */ /* 0x000ea400080010ff */
[----:B--2---:R-:W-:Y:S05]  /*8f80*/  @!P0 BRA `(.L_x_210) ;  /* 0xfffffffc00f08947 */ /* 0x004fea000383ffff */
[----:B------:R-:W-:Y:S05]  /*8f90*/  BRA `(.L_x_211) ;  /* 0xffffffa800987947 */ /* 0x000fea000383ffff */
.L_x_68:
[----:B----4-:R-:W-:-:S07]  /*8fa0*/  MOV R0, UR5 ;  /* 0x0000000500007c02 */ /* 0x010fce0008000f00 */
.L_x_212:
[----:B-1----:R1:W2:Y:S02]  /*8fb0*/  SYNCS.PHASECHK.TRANS64.TRYWAIT P0, [R0+URZ], R3 ;  /* 0x00000003000075a7 */ /* 0x0022a400080011ff */
[----:B--2---:R-:W-:Y:S05]  /*8fc0*/  @!P0 NANOSLEEP.SYNCS 0x989680 ;  /* 0x009896800000895d */ /* 0x004fea0003900000 */
[----:B------:R-:W2:Y:S02]  /*8fd0*/  @!P0 SYNCS.PHASECHK.TRANS64 P0, [R0+URZ], R3 ;  /* 0x00000003000085a7 */ /* 0x000ea400080010ff */
[----:B--2---:R-:W-:Y:S05]  /*8fe0*/  @!P0 BRA `(.L_x_212) ;  /* 0xfffffffc00f08947 */ /* 0x004fea000383ffff */
[----:B------:R-:W-:Y:S05]  /*8ff0*/  BRA `(.L_x_213) ;  /* 0xffffffa800a47947 */ /* 0x000fea000383ffff */
.L_x_69:
[----:B----4-:R-:W-:-:S07]  /*9000*/  MOV R0, UR5 ;  /* 0x0000000500007c02 */ /* 0x010fce0008000f00 */
.L_x_214:
[----:B-1----:R1:W2:Y:S02]  /*9010*/  SYNCS.PHASECHK.TRANS64.TRYWAIT P0, [R0+URZ], R3 ;  /* 0x00000003000075a7 */ /* 0x0022a400080011ff */
[----:B--2---:R-:W-:Y:S05]  /*9020*/  @!P0 NANOSLEEP.SYNCS 0x989680 ;  /* 0x009896800000895d */ /* 0x004fea0003900000 */
[----:B------:R-:W2:Y:S02]  /*9030*/  @!P0 SYNCS.PHASECHK.TRANS64 P0, [R0+URZ], R3 ;  /* 0x00000003000085a7 */ /* 0x000ea400080010ff */
[----:B--2---:R-:W-:Y:S05]  /*9040*/  @!P0 BRA `(.L_x_214) ;  /* 0xfffffffc00f08947 */ /* 0x004fea000383ffff */
[----:B------:R-:W-:Y:S05]  /*9050*/  BRA `(.L_x_215) ;  /* 0xffffffa800b07947 */ /* 0x000fea000383ffff */
.L_x_70:
[----:B----4-:R-:W-:-:S07]  /*9060*/  MOV R0, UR5 ;  /* 0x0000000500007c02 */ /* 0x010fce0008000f00 */
.L_x_216:
[----:B-1----:R1:W2:Y:S02]  /*9070*/  SYNCS.PHASECHK.TRANS64.TRYWAIT P0, [R0+URZ], R3 ;  /* 0x00000003000075a7 */ /* 0x0022a400080011ff */
[----:B--2---:R-:W-:Y:S05]  /*9080*/  @!P0 NANOSLEEP.SYNCS 0x989680 ;  /* 0x009896800000895d */ /* 0x004fea0003900000 */
[----:B------:R-:W2:Y:S02]  /*9090*/  @!P0 SYNCS.PHASECHK.TRANS64 P0, [R0+URZ], R3 ;  /* 0x00000003000085a7 */ /* 0x000ea400080010ff */
[----:B--2---:R-:W-:Y:S05]  /*90a0*/  @!P0 BRA `(.L_x_216) ;  /* 0xfffffffc00f08947 */ /* 0x004fea000383ffff */
[----:B------:R-:W-:Y:S05]  /*90b0*/  BRA `(.L_x_217) ;  /* 0xffffffa800bc7947 */ /* 0x000fea000383ffff */
.L_x_71:
[----:B----4-:R-:W-:-:S07]  /*90c0*/  MOV R0, UR5 ;  /* 0x0000000500007c02 */ /* 0x010fce0008000f00 */
.L_x_218:
[----:B-1----:R1:W2:Y:S02]  /*90d0*/  SYNCS.PHASECHK.TRANS64.TRYWAIT P0, [R0+URZ], R3 ;  /* 0x00000003000075a7 */ /* 0x0022a400080011ff */
[----:B--2---:R-:W-:Y:S05]  /*90e0*/  @!P0 NANOSLEEP.SYNCS 0x989680 ;  /* 0x009896800000895d */ /* 0x004fea0003900000 */
[----:B------:R-:W2:Y:S02]  /*90f0*/  @!P0 SYNCS.PHASECHK.TRANS64 P0, [R0+URZ], R3 ;  /* 0x00000003000085a7 */ /* 0x000ea400080010ff */
[----:B--2---:R-:W-:Y:S05]  /*9100*/  @!P0 BRA `(.L_x_218) ;  /* 0xfffffffc00f08947 */ /* 0x004fea000383ffff */
[----:B------:R-:W-:Y:S05]  /*9110*/  BRA `(.L_x_219) ;  /* 0xffffffa800c87947 */ /* 0x000fea000383ffff */
.L_x_72:
[----:B----4-:R-:W-:-:S07]  /*9120*/  MOV R0, UR5 ;  /* 0x0000000500007c02 */ /* 0x010fce0008000f00 */
.L_x_220:
[----:B-1----:R1:W2:Y:S02]  /*9130*/  SYNCS.PHASECHK.TRANS64.TRYWAIT P0, [R0+URZ], R3 ;  /* 0x00000003000075a7 */ /* 0x0022a400080011ff */
[----:B--2---:R-:W-:Y:S05]  /*9140*/  @!P0 NANOSLEEP.SYNCS 0x989680 ;  /* 0x009896800000895d */ /* 0x004fea0003900000 */
[----:B------:R-:W2:Y:S02]  /*9150*/  @!P0 SYNCS.PHASECHK.TRANS64 P0, [R0+URZ], R3 ;  /* 0x00000003000085a7 */ /* 0x000ea400080010ff */
[----:B--2---:R-:W-:Y:S05]  /*9160*/  @!P0 BRA `(.L_x_220) ;  /* 0xfffffffc00f08947 */ /* 0x004fea000383ffff */
[----:B------:R-:W-:Y:S05]  /*9170*/  BRA `(.L_x_221) ;  /* 0xffffffa800d47947 */ /* 0x000fea000383ffff */
.L_x_73:
[----:B----4-:R-:W-:-:S07]  /*9180*/  MOV R0, UR5 ;  /* 0x0000000500007c02 */ /* 0x010fce0008000f00 */
.L_x_222:
[----:B-1----:R1:W2:Y:S02]  /*9190*/  SYNCS.PHASECHK.TRANS64.TRYWAIT P0, [R0+URZ], R3 ;  /* 0x00000003000075a7 */ /* 0x0022a400080011ff */
[----:B--2---:R-:W-:Y:S05]  /*91a0*/  @!P0 NANOSLEEP.SYNCS 0x989680 ;  /* 0x009896800000895d */ /* 0x004fea0003900000 */
[----:B------:R-:W2:Y:S02]  /*91b0*/  @!P0 SYNCS.PHASECHK.TRANS64 P0, [R0+URZ], R3 ;  /* 0x00000003000085a7 */ /* 0x000ea400080010ff */
[----:B--2---:R-:W-:Y:S05]  /*91c0*/  @!P0 BRA `(.L_x_222) ;  /* 0xfffffffc00f08947 */ /* 0x004fea000383ffff */
[----:B------:R-:W-:Y:S05]  /*91d0*/  BRA `(.L_x_223) ;  /* 0xffffffa800e07947 */ /* 0x000fea000383ffff */
.L_x_74:
[----:B----4-:R-:W-:-:S07]  /*91e0*/  MOV R0, UR5 ;  /* 0x0000000500007c02 */ /* 0x010fce0008000f00 */
.L_x_224:
[----:B-1----:R1:W2:Y:S02]  /*91f0*/  SYNCS.PHASECHK.TRANS64.TRYWAIT P0, [R0+URZ], R3 ;  /* 0x00000003000075a7 */ /* 0x0022a400080011ff */
[----:B--2---:R-:W-:Y:S05]  /*9200*/  @!P0 NANOSLEEP.SYNCS 0x989680 ;  /* 0x009896800000895d */ /* 0x004fea0003900000 */
[----:B------:R-:W2:Y:S02]  /*9210*/  @!P0 SYNCS.PHASECHK.TRANS64 P0, [R0+URZ], R3 ;  /* 0x00000003000085a7 */ /* 0x000ea400080010ff */
[----:B--2---:R-:W-:Y:S05]  /*9220*/  @!P0 BRA `(.L_x_224) ;  /* 0xfffffffc00f08947 */ /* 0x004fea000383ffff */
[----:B------:R-:W-:Y:S05]  /*9230*/  BRA `(.L_x_225) ;  /* 0xffffffa800ec7947 */ /* 0x000fea000383ffff */
.L_x_75:
[----:B----4-:R-:W-:-:S07]  /*9240*/  MOV R0, UR5 ;  /* 0x0000000500007c02 */ /* 0x010fce0008000f00 */
.L_x_226:
[----:B-1----:R1:W2:Y:S02]  /*9250*/  SYNCS.PHASECHK.TRANS64.TRYWAIT P0, [R0+URZ], R3 ;  /* 0x00000003000075a7 */ /* 0x0022a400080011ff */
[----:B--2---:R-:W-:Y:S05]  /*9260*/  @!P0 NANOSLEEP.SYNCS 0x989680 ;  /* 0x009896800000895d */ /* 0x004fea0003900000 */
[----:B------:R-:W2:Y:S02]  /*9270*/  @!P0 SYNCS.PHASECHK.TRANS64 P0, [R0+URZ], R3 ;  /* 0x00000003000085a7 */ /* 0x000ea400080010ff */
[----:B--2---:R-:W-:Y:S05]  /*9280*/  @!P0 BRA `(.L_x_226) ;  /* 0xfffffffc00f08947 */ /* 0x004fea000383ffff */
[----:B------:R-:W-:Y:S05]  /*9290*/  BRA `(.L_x_227) ;  /* 0xffffffa800f87947 */ /* 0x000fea000383ffff */
.L_x_76:
[----:B----4-:R-:W-:-:S07]  /*92a0*/  MOV R0, UR5 ;  /* 0x0000000500007c02 */ /* 0x010fce0008000f00 */
.L_x_228:
[----:B-1----:R1:W2:Y:S02]  /*92b0*/  SYNCS.PHASECHK.TRANS64.TRYWAIT P0, [R0+URZ], R3 ;  /* 0x00000003000075a7 */ /* 0x0022a400080011ff */
[----:B--2---:R-:W-:Y:S05]  /*92c0*/  @!P0 NANOSLEEP.SYNCS 0x989680 ;  /* 0x009896800000895d */ /* 0x004fea0003900000 */
[----:B------:R-:W2:Y:S02]  /*92d0*/  @!P0 SYNCS.PHASECHK.TRANS64 P0, [R0+URZ], R3 ;  /* 0x00000003000085a7 */ /* 0x000ea400080010ff */
[----:B--2---:R-:W-:Y:S05]  /*92e0*/  @!P0 BRA `(.L_x_228) ;  /* 0xfffffffc00f08947 */ /* 0x004fea000383ffff */
[----:B------:R-:W-:Y:S05]  /*92f0*/  BRA `(.L_x_229) ;  /* 0xffffffac00047947 */ /* 0x000fea000383ffff */
.L_x_77:
[----:B----4-:R-:W-:-:S07]  /*9300*/  MOV R0, UR5 ;  /* 0x0000000500007c02 */ /* 0x010fce0008000f00 */
.L_x_230:
[----:B-1----:R1:W2:Y:S02]  /*9310*/  SYNCS.PHASECHK.TRANS64.TRYWAIT P0, [R0+URZ], R3 ;  /* 0x00000003000075a7 */ /* 0x0022a400080011ff */
[----:B--2---:R-:W-:Y:S05]  /*9320*/  @!P0 NANOSLEEP.SYNCS 0x989680 ;  /* 0x009896800000895d */ /* 0x004fea0003900000 */
[----:B------:R-:W2:Y:S02]  /*9330*/  @!P0 SYNCS.PHASECHK.TRANS64 P0, [R0+URZ], R3 ;  /* 0x00000003000085a7 */ /* 0x000ea400080010ff */
[----:B--2---:R-:W-:Y:S05]  /*9340*/  @!P0 BRA `(.L_x_230) ;  /* 0xfffffffc00f08947 */ /* 0x004fea000383ffff */
[----:B------:R-:W-:Y:S05]  /*9350*/  BRA `(.L_x_231) ;  /* 0xffffffac00107947 */ /* 0x000fea000383ffff */
.L_x_78:
[----:B----4-:R-:W-:-:S07]  /*9360*/  MOV R0, UR5 ;  /* 0x0000000500007c02 */ /* 0x010fce0008000f00 */
.L_x_232:
[----:B-1----:R1:W2:Y:S02]  /*9370*/  SYNCS.PHASECHK.TRANS64.TRYWAIT P0, [R0+URZ], R3 ;  /* 0x00000003000075a7 */ /* 0x0022a400080011ff */
[----:B--2---:R-:W-:Y:S05]  /*9380*/  @!P0 NANOSLEEP.SYNCS 0x989680 ;  /* 0x009896800000895d */ /* 0x004fea0003900000 */
[----:B------:R-:W2:Y:S02]  /*9390*/  @!P0 SYNCS.PHASECHK.TRANS64 P0, [R0+URZ], R3 ;  /* 0x00000003000085a7 */ /* 0x000ea400080010ff */
[----:B--2---:R-:W-:Y:S05]  /*93a0*/  @!P0 BRA `(.L_x_232) ;  /* 0xfffffffc00f08947 */ /* 0x004fea000383ffff */
[----:B------:R-:W-:Y:S05]  /*93b0*/  BRA `(.L_x_233) ;  /* 0xffffffac001c7947 */ /* 0x000fea000383ffff */
.L_x_79:
[----:B----4-:R-:W-:-:S07]  /*93c0*/  MOV R0, UR5 ;  /* 0x0000000500007c02 */ /* 0x010fce0008000f00 */
.L_x_234:
[----:B-1----:R1:W2:Y:S02]  /*93d0*/  SYNCS.PHASECHK.TRANS64.TRYWAIT P0, [R0+URZ], R3 ;  /* 0x00000003000075a7 */ /* 0x0022a400080011ff */
[----:B--2---:R-:W-:Y:S05]  /*93e0*/  @!P0 NANOSLEEP.SYNCS 0x989680 ;  /* 0x009896800000895d */ /* 0x004fea0003900000 */
[----:B------:R-:W2:Y:S02]  /*93f0*/  @!P0 SYNCS.PHASECHK.TRANS64 P0, [R0+URZ], R3 ;  /* 0x00000003000085a7 */ /* 0x000ea400080010ff */
[----:B--2---:R-:W-:Y:S05]  /*9400*/  @!P0 BRA `(.L_x_234) ;  /* 0xfffffffc00f08947 */ /* 0x004fea000383ffff */
[----:B------:R-:W-:Y:S05]  /*9410*/  BRA `(.L_x_235) ;  /* 0xffffffac00287947 */ /* 0x000fea000383ffff */
.L_x_80:
[----:B----4-:R-:W-:-:S07]  /*9420*/  MOV R0, UR5 ;  /* 0x0000000500007c02 */ /* 0x010fce0008000f00 */
.L_x_236:
[----:B-1----:R1:W2:Y:S02]  /*9430*/  SYNCS.PHASECHK.TRANS64.TRYWAIT P0, [R0+URZ], R3 ;  /* 0x00000003000075a7 */ /* 0x0022a400080011ff */
[----:B--2---:R-:W-:Y:S05]  /*9440*/  @!P0 NANOSLEEP.SYNCS 0x989680 ;  /* 0x009896800000895d */ /* 0x004fea0003900000 */
[----:B------:R-:W2:Y:S02]  /*9450*/  @!P0 SYNCS.PHASECHK.TRANS64 P0, [R0+URZ], R3 ;  /* 0x00000003000085a7 */ /* 0x000ea400080010ff */
[----:B--2---:R-:W-:Y:S05]  /*9460*/  @!P0 BRA `(.L_x_236) ;  /* 0xfffffffc00f08947 */ /* 0x004fea000383ffff */
[----:B------:R-:W-:Y:S05]  /*9470*/  BRA `(.L_x_237) ;  /* 0xffffffac00347947 */ /* 0x000fea000383ffff */
.L_x_81:
[----:B----4-:R-:W-:-:S07]  /*9480*/  MOV R0, UR5 ;  /* 0x0000000500007c02 */ /* 0x010fce0008000f00 */
.L_x_238:
[----:B-1----:R1:W2:Y:S02]  /*9490*/  SYNCS.PHASECHK.TRANS64.TRYWAIT P0, [R0+URZ], R3 ;  /* 0x00000003000075a7 */ /* 0x0022a400080011ff */
[----:B--2---:R-:W-:Y:S05]  /*94a0*/  @!P0 NANOSLEEP.SYNCS 0x989680 ;  /* 0x009896800000895d */ /* 0x004fea0003900000 */
[----:B------:R-:W2:Y:S02]  /*94b0*/  @!P0 SYNCS.PHASECHK.TRANS64 P0, [R0+URZ], R3 ;  /* 0x00000003000085a7 */ /* 0x000ea400080010ff */
[----:B--2---:R-:W-:Y:S05]  /*94c0*/  @!P0 BRA `(.L_x_238) ;  /* 0xfffffffc00f08947 */ /* 0x004fea000383ffff */
[----:B------:R-:W-:Y:S05]  /*94d0*/  BRA `(.L_x_239) ;  /* 0xffffffac00407947 */ /* 0x000fea000383ffff */
.L_x_82:
[----:B----4-:R-:W-:-:S07]  /*94e0*/  MOV R0, UR5 ;  /* 0x0000000500007c02 */ /* 0x010fce0008000f00 */
.L_x_240:
[----:B-1----:R1:W2:Y:S02]  /*94f0*/  SYNCS.PHASECHK.TRANS64.TRYWAIT P0, [R0+URZ], R3 ;  /* 0x00000003000075a7 */ /* 0x0022a400080011ff */
[----:B--2---:R-:W-:Y:S05]  /*9500*/  @!P0 NANOSLEEP.SYNCS 0x989680 ;  /* 0x009896800000895d */ /* 0x004fea0003900000 */
[----:B------:R-:W2:Y:S02]  /*9510*/  @!P0 SYNCS.PHASECHK.TRANS64 P0, [R0+URZ], R3 ;  /* 0x00000003000085a7 */ /* 0x000ea400080010ff */
[----:B--2---:R-:W-:Y:S05]  /*9520*/  @!P0 BRA `(.L_x_240) ;  /* 0xfffffffc00f08947 */ /* 0x004fea000383ffff */
[----:B------:R-:W-:Y:S05]  /*9530*/  BRA `(.L_x_241) ;  /* 0xffffffac004c7947 */ /* 0x000fea000383ffff */
.L_x_83:
[----:B----4-:R-:W-:-:S07]  /*9540*/  MOV R0, UR5 ;  /* 0x0000000500007c02 */ /* 0x010fce0008000f00 */
.L_x_242:
[----:B-1----:R1:W2:Y:S02]  /*9550*/  SYNCS.PHASECHK.TRANS64.TRYWAIT P0, [R0+URZ], R3 ;  /* 0x00000003000075a7 */ /* 0x0022a400080011ff */
[----:B--2---:R-:W-:Y:S05]  /*9560*/  @!P0 NANOSLEEP.SYNCS 0x989680 ;  /* 0x009896800000895d */ /* 0x004fea0003900000 */
[----:B------:R-:W2:Y:S02]  /*9570*/  @!P0 SYNCS.PHASECHK.TRANS64 P0, [R0+URZ], R3 ;  /* 0x00000003000085a7 */ /* 0x000ea400080010ff */
[----:B--2---:R-:W-:Y:S05]  /*9580*/  @!P0 BRA `(.L_x_242) ;  /* 0xfffffffc00f08947 */ /* 0x004fea000383ffff */
[----:B------:R-:W-:Y:S05]  /*9590*/  BRA `(.L_x_243) ;  /* 0xffffffac00587947 */ /* 0x000fea000383ffff */
.L_x_84:
[----:B----4-:R-:W-:-:S07]  /*95a0*/  MOV R0, UR5 ;  /* 0x0000000500007c02 */ /* 0x010fce0008000f00 */
.L_x_244:
[----:B-1----:R1:W2:Y:S02]  /*95b0*/  SYNCS.PHASECHK.TRANS64.TRYWAIT P0, [R0+URZ], R3 ;  /* 0x00000003000075a7 */ /* 0x0022a400080011ff */
[----:B--2---:R-:W-:Y:S05]  /*95c0*/  @!P0 NANOSLEEP.SYNCS 0x989680 ;  /* 0x009896800000895d */ /* 0x004fea0003900000 */
[----:B------:R-:W2:Y:S02]  /*95d0*/  @!P0 SYNCS.PHASECHK.TRANS64 P0, [R0+URZ], R3 ;  /* 0x00000003000085a7 */ /* 0x000ea400080010ff */
[----:B--2---:R-:W-:Y:S05]  /*95e0*/  @!P0 BRA `(.L_x_244) ;  /* 0xfffffffc00f08947 */ /* 0x004fea000383ffff */
[----:B------:R-:W-:Y:S05]  /*95f0*/  BRA `(.L_x_245) ;  /* 0xffffffac00647947 */ /* 0x000fea000383ffff */
.L_x_85:
[----:B----4-:R-:W-:-:S07]  /*9600*/  MOV R0, UR5 ;  /* 0x0000000500007c02 */ /* 0x010fce0008000f00 */
.L_x_246:
[----:B-1----:R1:W2:Y:S02]  /*9610*/  SYNCS.PHASECHK.TRANS64.TRYWAIT P0, [R0+URZ], R3 ;  /* 0x00000003000075a7 */ /* 0x0022a400080011ff */
[----:B--2---:R-:W-:Y:S05]  /*9620*/  @!P0 NANOSLEEP.SYNCS 0x989680 ;  /* 0x009896800000895d */ /* 0x004fea0003900000 */
[----:B------:R-:W2:Y:S02]  /*9630*/  @!P0 SYNCS.PHASECHK.TRANS64 P0, [R0+URZ], R3 ;  /* 0x00000003000085a7 */ /* 0x000ea400080010ff */
[----:B--2---:R-:W-:Y:S05]  /*9640*/  @!P0 BRA `(.L_x_246) ;  /* 0xfffffffc00f08947 */ /* 0x004fea000383ffff */
[----:B------:R-:W-:Y:S05]  /*9650*/  BRA `(.L_x_247) ;  /* 0xffffffac00707947 */ /* 0x000fea000383ffff */
.L_x_86:
[----:B----4-:R-:W-:-:S07]  /*9660*/  MOV R0, UR5 ;  /* 0x0000000500007c02 */ /* 0x010fce0008000f00 */
.L_x_248:
[----:B-1----:R1:W2:Y:S02]  /*9670*/  SYNCS.PHASECHK.TRANS64.TRYWAIT P0, [R0+URZ], R3 ;  /* 0x00000003000075a7 */ /* 0x0022a400080011ff */
[----:B--2---:R-:W-:Y:S05]  /*9680*/  @!P0 NANOSLEEP.SYNCS 0x989680 ;  /* 0x009896800000895d */ /* 0x004fea0003900000 */
[----:B------:R-:W2:Y:S02]  /*9690*/  @!P0 SYNCS.PHASECHK.TRANS64 P0, [R0+URZ], R3 ;  /* 0x00000003000085a7 */ /* 0x000ea400080010ff */
[----:B--2---:R-:W-:Y:S05]  /*96a0*/  @!P0 BRA `(.L_x_248) ;  /* 0xfffffffc00f08947 */ /* 0x004fea000383ffff */
[----:B------:R-:W-:Y:S05]  /*96b0*/  BRA `(.L_x_249) ;  /* 0xffffffac007c7947 */ /* 0x000fea000383ffff */
.L_x_87:
[----:B----4-:R-:W-:-:S07]  /*96c0*/  MOV R0, UR5 ;  /* 0x0000000500007c02 */ /* 0x010fce0008000f00 */
.L_x_250:
[----:B-1----:R1:W2:Y:S02]  /*96d0*/  SYNCS.PHASECHK.TRANS64.TRYWAIT P0, [R0+URZ], R3 ;  /* 0x00000003000075a7 */ /* 0x0022a400080011ff */
[----:B--2---:R-:W-:Y:S05]  /*96e0*/  @!P0 NANOSLEEP.SYNCS 0x989680 ;  /* 0x009896800000895d */ /* 0x004fea0003900000 */
[----:B------:R-:W2:Y:S02]  /*96f0*/  @!P0 SYNCS.PHASECHK.TRANS64 P0, [R0+URZ], R3 ;  /* 0x00000003000085a7 */ /* 0x000ea400080010ff */
[----:B--2---:R-:W-:Y:S05]  /*9700*/  @!P0 BRA `(.L_x_250) ;  /* 0xfffffffc00f08947 */ /* 0x004fea000383ffff */
[----:B------:R-:W-:Y:S05]  /*9710*/  BRA `(.L_x_251) ;  /* 0xffffffac00887947 */ /* 0x000fea000383ffff */
.L_x_88:
[----:B----4-:R-:W-:-:S07]  /*9720*/  MOV R0, UR5 ;  /* 0x0000000500007c02 */ /* 0x010fce0008000f00 */
.L_x_252:
[----:B-1----:R1:W2:Y:S02]  /*9730*/  SYNCS.PHASECHK.TRANS64.TRYWAIT P0, [R0+URZ], R3 ;  /* 0x00000003000075a7 */ /* 0x0022a400080011ff */
[----:B--2---:R-:W-:Y:S05]  /*9740*/  @!P0 NANOSLEEP.SYNCS 0x989680 ;  /* 0x009896800000895d */ /* 0x004fea0003900000 */
[----:B------:R-:W2:Y:S02]  /*9750*/  @!P0 SYNCS.PHASECHK.TRANS64 P0, [R0+URZ], R3 ;  /* 0x00000003000085a7 */ /* 0x000ea400080010ff */
[----:B--2---:R-:W-:Y:S05]  /*9760*/  @!P0 BRA `(.L_x_252) ;  /* 0xfffffffc00f08947 */ /* 0x004fea000383ffff */
[----:B------:R-:W-:Y:S05]  /*9770*/  BRA `(.L_x_253) ;  /* 0xffffffac00947947 */ /* 0x000fea000383ffff */
.L_x_89:
[----:B----4-:R-:W-:-:S07]  /*9780*/  MOV R0, UR5 ;  /* 0x0000000500007c02 */ /* 0x010fce0008000f00 */
.L_x_254:
[----:B-1----:R1:W2:Y:S02]  /*9790*/  SYNCS.PHASECHK.TRANS64.TRYWAIT P0, [R0+URZ], R3 ;  /* 0x00000003000075a7 */ /* 0x0022a400080011ff */
[----:B--2---:R-:W-:Y:S05]  /*97a0*/  @!P0 NANOSLEEP.SYNCS 0x989680 ;  /* 0x009896800000895d */ /* 0x004fea0003900000 */
[----:B------:R-:W2:Y:S02]  /*97b0*/  @!P0 SYNCS.PHASECHK.TRANS64 P0, [R0+URZ], R3 ;  /* 0x00000003000085a7 */ /* 0x000ea400080010ff */
[----:B--2---:R-:W-:Y:S05]  /*97c0*/  @!P0 BRA `(.L_x_254) ;  /* 0xfffffffc00f08947 */ /* 0x004fea000383ffff */
[----:B------:R-:W-:Y:S05]  /*97d0*/  BRA `(.L_x_255) ;  /* 0xffffffac00a07947 */ /* 0x000fea000383ffff */
.L_x_92:
[----:B-1----:R1:W2:Y:S02]  /*97e0*/  SYNCS.PHASECHK.TRANS64.TRYWAIT P0, [R0+URZ+0x3e0], R5 ;  /* 0x0003e005000075a7 */ /* 0x0022a400080011ff */
[----:B--2---:R-:W-:Y:S05]  /*97f0*/  @!P0 NANOSLEEP.SYNCS 0x989680 ;  /* 0x009896800000895d */ /* 0x004fea0003900000 */
[----:B------:R-:W2:Y:S02]  /*9800*/  @!P0 SYNCS.PHASECHK.TRANS64 P0, [R0+URZ+0x3e0], R5 ;  /* 0x0003e005000085a7 */ /* 0x000ea400080010ff */
[----:B--2---:R-:W-:Y:S05]  /*9810*/  @!P0 BRA `(.L_x_92) ;  /* 0xfffffffc00f08947 */ /* 0x004fea000383ffff */
[----:B------:R-:W-:Y:S05]  /*9820*/  BRA `(.L_x_256) ;  /* 0xffffffac00fc7947 */ /* 0x000fea000383ffff */
.L_x_93:
[----:B------:R-:W-:-:S07]  /*9830*/  MOV R0, UR5 ;  /* 0x0000000500007c02 */ /* 0x000fce0008000f00 */
.L_x_257:
[----:B-1----:R1:W2:Y:S02]  /*9840*/  SYNCS.PHASECHK.TRANS64.TRYWAIT P0, [R0+URZ+0x390], R5 ;  /* 0x00039005000075a7 */ /* 0x0022a400080011ff */
[----:B--2---:R-:W-:Y:S05]  /*9850*/  @!P0 NANOSLEEP.SYNCS 0x989680 ;  /* 0x009896800000895d */ /* 0x004fea0003900000 */
[----:B------:R-:W2:Y:S02]  /*9860*/  @!P0 SYNCS.PHASECHK.TRANS64 P0, [R0+URZ+0x390], R5 ;  /* 0x00039005000085a7 */ /* 0x000ea400080010ff */
[----:B--2---:R-:W-:Y:S05]  /*9870*/  @!P0 BRA `(.L_x_257) ;  /* 0xfffffffc00f08947 */ /* 0x004fea000383ffff */
[----:B------:R-:W-:Y:S05]  /*9880*/  BRA `(.L_x_258) ;  /* 0xffffffb0000c7947 */ /* 0x000fea000383ffff */
.L_x_94:
[----:B-1----:R1:W2:Y:S02]  /*9890*/  SYNCS.PHASECHK.TRANS64.TRYWAIT P1, [R0+URZ+0x380], R5 ;  /* 0x00038005000075a7 */ /* 0x0022a400080211ff */
[----:B--2---:R-:W-:Y:S05]  /*98a0*/  @!P1 NANOSLEEP.SYNCS 0x989680 ;  /* 0x009896800000995d */ /* 0x004fea0003900000 */
[----:B------:R-:W2:Y:S02]  /*98b0*/  @!P1 SYNCS.PHASECHK.TRANS64 P1, [R0+URZ+0x380], R5 ;  /* 0x00038005000095a7 */ /* 0x000ea400080210ff */
[----:B--2---:R-:W-:Y:S05]  /*98c0*/  @!P1 BRA `(.L_x_94) ;  /* 0xfffffffc00f09947 */ /* 0x004fea000383ffff */
[----:B------:R-:W-:Y:S05]  /*98d0*/  BRA `(.L_x_259) ;  /* 0xffffffb0003c7947 */ /* 0x000fea000383ffff */
.L_x_97:
[----:B------:R-:W-:-:S07]  /*98e0*/  MOV R0, UR5 ;  /* 0x0000000500007c02 */ /* 0x000fce0008000f00 */
.L_x_260:
[----:B-1----:R1:W2:Y:S02]  /*98f0*/  SYNCS.PHASECHK.TRANS64.TRYWAIT P0, [R0+URZ+0x390], R3 ;  /* 0x00039003000075a7 */ /* 0x0022a400080011ff */
[----:B--2---:R-:W-:Y:S05]  /*9900*/  @!P0 NANOSLEEP.SYNCS 0x989680 ;  /* 0x009896800000895d */ /* 0x004fea0003900000 */
[----:B------:R-:W2:Y:S02]  /*9910*/  @!P0 SYNCS.PHASECHK.TRANS64 P0, [R0+URZ+0x390], R3 ;  /* 0x00039003000085a7 */ /* 0x000ea400080010ff */
[----:B--2---:R-:W-:Y:S05]  /*9920*/  @!P0 BRA `(.L_x_260) ;  /* 0xfffffffc00f08947 */ /* 0x004fea000383ffff */
[----:B------:R-:W-:Y:S05]  /*9930*/  BRA `(.L_x_96) ;  /* 0xffffffb000907947 */ /* 0x000fea000383ffff */
.L_x_104:
[----:B-1----:R1:W2:Y:S02]  /*9940*/  SYNCS.PHASECHK.TRANS64.TRYWAIT P1, [R0+URZ+0x380], R5 ;  /* 0x00038005000075a7 */ /* 0x0022a400080211ff */
[----:B--2---:R-:W-:Y:S05]  /*9950*/  @!P1 NANOSLEEP.SYNCS 0x989680 ;  /* 0x009896800000995d */ /* 0x004fea0003900000 */
[----:B------:R-:W2:Y:S02]  /*9960*/  @!P1 SYNCS.PHASECHK.TRANS64 P1, [R0+URZ+0x380], R5 ;  /* 0x00038005000095a7 */ /* 0x000ea400080210ff */
[----:B--2---:R-:W-:Y:S05]  /*9970*/  @!P1 BRA `(.L_x_104) ;  /* 0xfffffffc00f09947 */ /* 0x004fea000383ffff */
[----:B------:R-:W-:Y:S05]  /*9980*/  BRA `(.L_x_261) ;  /* 0xffffffb400e87947 */ /* 0x000fea000383ffff */
.L_x_105:
[----:B------:R-:W-:-:S07]  /*9990*/  MOV R3, UR9 ;  /* 0x0000000900037c02 */ /* 0x000fce0008000f00 */
.L_x_262:
[----:B-1----:R1:W2:Y:S02]  /*99a0*/  SYNCS.PHASECHK.TRANS64.TRYWAIT P0, [R3+URZ+0x3c0], R0 ;  /* 0x0003c000030075a7 */ /* 0x0022a400080011ff */
[----:B--2---:R-:W-:Y:S05]  /*99b0*/  @!P0 NANOSLEEP.SYNCS 0x989680 ;  /* 0x009896800000895d */ /* 0x004fea0003900000 */
[----:B------:R-:W2:Y:S02]  /*99c0*/  @!P0 SYNCS.PHASECHK.TRANS64 P0, [R3+URZ+0x3c0], R0 ;  /* 0x0003c000030085a7 */ /* 0x000ea400080010ff */
[----:B--2---:R-:W-:Y:S05]  /*99d0*/  @!P0 BRA `(.L_x_262) ;  /* 0xfffffffc00f08947 */ /* 0x004fea000383ffff */
[----:B------:R-:W-:Y:S05]  /*99e0*/  BRA `(.L_x_263) ;  /* 0xffffffb8001c7947 */ /* 0x000fea000383ffff */
.L_x_108:
[----:B------:R-:W-:Y:S07]  /*99f0*/  MOV R0, UR7 ;  /* 0x0000000700007c02 */ /* 0x000fee0008000f00 */
.L_x_264:
[----:B-1----:R1:W2:Y:S02]  /*9a00*/  SYNCS.PHASECHK.TRANS64.TRYWAIT P0, [R0+URZ], R3 ;  /* 0x00000003000075a7 */ /* 0x0022a400080011ff */
[----:B--2---:R-:W-:Y:S05]  /*9a10*/  @!P0 NANOSLEEP.SYNCS 0x989680 ;  /* 0x009896800000895d */ /* 0x004fea0003900000 */
[----:B------:R-:W2:Y:S02]  /*9a20*/  @!P0 SYNCS.PHASECHK.TRANS64 P0, [R0+URZ], R3 ;  /* 0x00000003000085a7 */ /* 0x000ea400080010ff */
[----:B--2---:R-:W-:Y:S05]  /*9a30*/  @!P0 BRA `(.L_x_264) ;  /* 0xfffffffc00f08947 */ /* 0x004fea000383ffff */
[----:B------:R-:W-:Y:S05]  /*9a40*/  BRA `(.L_x_107) ;  /* 0xffffffb800547947 */ /* 0x000fea000383ffff */
.L_x_111:
[----:B------:R-:W-:-:S07]  /*9a50*/  MOV R0, UR5 ;  /* 0x0000000500007c02 */ /* 0x000fce0008000f00 */
.L_x_265:
[----:B--2---:R2:W3:Y:S02]  /*9a60*/  SYNCS.PHASECHK.TRANS64.TRYWAIT P0, [R0+URZ], R3 ;  /* 0x00000003000075a7 */ /* 0x0044e400080011ff */
[----:B---3--:R-:W-:Y:S05]  /*9a70*/  @!P0 NANOSLEEP.SYNCS 0x989680 ;  /* 0x009896800000895d */ /* 0x008fea0003900000 */
[----:B------:R-:W3:Y:S02]  /*9a80*/  @!P0 SYNCS.PHASECHK.TRANS64 P0, [R0+URZ], R3 ;  /* 0x00000003000085a7 */ /* 0x000ee400080010ff */
[----:B---3--:R-:W-:Y:S05]  /*9a90*/  @!P0 BRA `(.L_x_265) ;  /* 0xfffffffc00f08947 */ /* 0x008fea000383ffff */
[----:B------:R-:W-:Y:S05]  /*9aa0*/  BRA `(.L_x_266) ;  /* 0xffffffb800f47947 */ /* 0x000fea000383ffff */
.L_x_112:
[----:B------:R-:W-:-:S07]  /*9ab0*/  MOV R0, UR5 ;  /* 0x0000000500007c02 */ /* 0x000fce0008000f00 */
.L_x_267:
[----:B--2---:R2:W3:Y:S02]  /*9ac0*/  SYNCS.PHASECHK.TRANS64.TRYWAIT P0, [R0+URZ], R3 ;  /* 0x00000003000075a7 */ /* 0x0044e400080011ff */
[----:B---3--:R-:W-:Y:S05]  /*9ad0*/  @!P0 NANOSLEEP.SYNCS 0x989680 ;  /* 0x009896800000895d */ /* 0x008fea0003900000 */
[----:B------:R-:W3:Y:S02]  /*9ae0*/  @!P0 SYNCS.PHASECHK.TRANS64 P0, [R0+URZ], R3 ;  /* 0x00000003000085a7 */ /* 0x000ee400080010ff */
[----:B---3--:R-:W-:Y:S05]  /*9af0*/  @!P0 BRA `(.L_x_267) ;  /* 0xfffffffc00f08947 */ /* 0x008fea000383ffff */
[----:B------:R-:W-:Y:S05]  /*9b00*/  BRA `(.L_x_268) ;  /* 0xffffffbc00007947 */ /* 0x000fea000383ffff */
.L_x_113:
[----:B------:R-:W-:-:S07]  /*9b10*/  MOV R0, UR5 ;  /* 0x0000000500007c02 */ /* 0x000fce0008000f00 */
.L_x_269:
[----:B--2---:R2:W3:Y:S02]  /*9b20*/  SYNCS.PHASECHK.TRANS64.TRYWAIT P0, [R0+URZ], R3 ;  /* 0x00000003000075a7 */ /* 0x0044e400080011ff */
[----:B---3--:R-:W-:Y:S05]  /*9b30*/  @!P0 NANOSLEEP.SYNCS 0x989680 ;  /* 0x009896800000895d */ /* 0x008fea0003900000 */
[----:B------:R-:W3:Y:S02]  /*9b40*/  @!P0 SYNCS.PHASECHK.TRANS64 P0, [R0+URZ], R3 ;  /* 0x00000003000085a7 */ /* 0x000ee400080010ff */
[----:B---3--:R-:W-:Y:S05]  /*9b50*/  @!P0 BRA `(.L_x_269) ;  /* 0xfffffffc00f08947 */ /* 0x008fea000383ffff */
[----:B------:R-:W-:Y:S05]  /*9b60*/  BRA `(.L_x_270) ;  /* 0xffffffbc000c7947 */ /* 0x000fea000383ffff */
.L_x_114:
[----:B------:R-:W-:-:S07]  /*9b70*/  MOV R0, UR7 ;  /* 0x0000000700007c02 */ /* 0x000fce0008000f00 */
.L_x_271:
[----:B--2---:R2:W3:Y:S02]  /*9b80*/  SYNCS.PHASECHK.TRANS64.TRYWAIT P0, [R0+URZ], R3 ;  /* 0x00000003000075a7 */ /* 0x0044e400080011ff */
[----:B---3--:R-:W-:Y:S05]  /*9b90*/  @!P0 NANOSLEEP.SYNCS 0x989680 ;  /* 0x009896800000895d */ /* 0x008fea0003900000 */
[----:B------:R-:W3:Y:S02]  /*9ba0*/  @!P0 SYNCS.PHASECHK.TRANS64 P0, [R0+URZ], R3 ;  /* 0x00000003000085a7 */ /* 0x000ee400080010ff */
[----:B---3--:R-:W-:Y:S05]  /*9bb0*/  @!P0 BRA `(.L_x_271) ;  /* 0xfffffffc00f08947 */ /* 0x008fea000383ffff */
[----:B------:R-:W-:Y:S05]  /*9bc0*/  BRA `(.L_x_272) ;  /* 0xffffffbc00187947 */ /* 0x000fea000383ffff */
.L_x_119:
[----:B---3--:R3:W1:Y:S02]  /*9bd0*/  SYNCS.PHASECHK.TRANS64.TRYWAIT P0, [R0+URZ+0x380], R3 ;  /* 0x00038003000075a7 */ /* 0x00866400080011ff */
[----:B-1----:R-:W-:Y:S05]  /*9be0*/  @!P0 NANOSLEEP.SYNCS 0x989680 ;  /* 0x009896800000895d */ /* 0x002fea0003900000 */
[----:B------:R-:W1:Y:S02]  /*9bf0*/  @!P0 SYNCS.PHASECHK.TRANS64 P0, [R0+URZ+0x380], R3 ;  /* 0x00038003000085a7 */ /* 0x000e6400080010ff */
[----:B-1----:R-:W-:Y:S05]  /*9c00*/  @!P0 BRA `(.L_x_119) ;  /* 0xfffffffc00f08947 */ /* 0x002fea000383ffff */
[----:B------:R-:W-:Y:S05]  /*9c10*/  BRA `(.L_x_273) ;  /* 0xffffffc000147947 */ /* 0x000fea000383ffff */
.L_x_122:
[----:B------:R-:W-:Y:S07]  /*9c20*/  MOV R0, UR6 ;  /* 0x0000000600007c02 */ /* 0x000fee0008000f00 */
.L_x_274:
[----:B-1----:R1:W3:Y:S02]  /*9c30*/  SYNCS.PHASECHK.TRANS64.TRYWAIT P0, [R0+URZ+0x378], R3 ;  /* 0x00037803000075a7 */ /* 0x0022e400080011ff */
[----:B---3--:R-:W-:Y:S05]  /*9c40*/  @!P0 NANOSLEEP.SYNCS 0x989680 ;  /* 0x009896800000895d */ /* 0x008fea0003900000 */
[----:B------:R-:W3:Y:S02]  /*9c50*/  @!P0 SYNCS.PHASECHK.TRANS64 P0, [R0+URZ+0x378], R3 ;  /* 0x00037803000085a7 */ /* 0x000ee400080010ff */
[----:B---3--:R-:W-:Y:S05]  /*9c60*/  @!P0 BRA `(.L_x_274) ;  /* 0xfffffffc00f08947 */ /* 0x008fea000383ffff */
[----:B------:R-:W-:Y:S05]  /*9c70*/  BRA `(.L_x_121) ;  /* 0xffffffc400007947 */ /* 0x000fea000383ffff */
.L_x_125:
[----:B------:R-:W-:Y:S07]  /*9c80*/  MOV R3, UR6 ;  /* 0x0000000600037c02 */ /* 0x000fee0008000f00 */
.L_x_275:
[----:B-1----:R1:W2:Y:S02]  /*9c90*/  SYNCS.PHASECHK.TRANS64.TRYWAIT P2, [R3+URZ+0x368], R26 ;  /* 0x0003681a030075a7 */ /* 0x0022a400080411ff */
[----:B--2---:R-:W-:Y:S05]  /*9ca0*/  @!P2 NANOSLEEP.SYNCS 0x989680 ;  /* 0x009896800000a95d */ /* 0x004fea0003900000 */
[----:B------:R-:W2:Y:S02]  /*9cb0*/  @!P2 SYNCS.PHASECHK.TRANS64 P2, [R3+URZ+0x368], R26 ;  /* 0x0003681a0300a5a7 */ /* 0x000ea400080410ff */
[----:B--2---:R-:W-:Y:S05]  /*9cc0*/  @!P2 BRA `(.L_x_275) ;  /* 0xfffffffc00f0a947 */ /* 0x004fea000383ffff */
[----:B------:R-:W-:Y:S05]  /*9cd0*/  BRA `(.L_x_276) ;  /* 0xffffffc400947947 */ /* 0x000fea000383ffff */
.L_x_128:
[----:B--2---:R2:W4:Y:S02]  /*9ce0*/  SYNCS.PHASECHK.TRANS64.TRYWAIT P0, [R0+URZ+0x380], R3 ;  /* 0x00038003000075a7 */ /* 0x00452400080011ff */
[----:B----4-:R-:W-:Y:S05]  /*9cf0*/  @!P0 NANOSLEEP.SYNCS 0x989680 ;  /* 0x009896800000895d */ /* 0x010fea0003900000 */
[----:B------:R-:W4:Y:S02]  /*9d00*/  @!P0 SYNCS.PHASECHK.TRANS64 P0, [R0+URZ+0x380], R3 ;  /* 0x00038003000085a7 */ /* 0x000f2400080010ff */
[----:B----4-:R-:W-:Y:S05]  /*9d10*/  @!P0 BRA `(.L_x_128) ;  /* 0xfffffffc00f08947 */ /* 0x010fea000383ffff */
[----:B------:R-:W-:Y:S05]  /*9d20*/  BRA `(.L_x_277) ;  /* 0xffffffc800f07947 */ /* 0x000fea000383ffff */
.L_x_139:
[----:B-1----:R-:W-:Y:S04]  /*9d30*/  MOV R0, UR43 ;  /* 0x0000002b00007c02 */ /* 0x002fe80008000f00 */
[----:B------:R1:W2:Y:S03]  /*9d40*/  SYNCS.PHASECHK.TRANS64.TRYWAIT P1, [R0+URZ+0x360], R3 ;  /* 0x00036003000075a7 */ /* 0x0002a600080211ff */
[----:B--2---:R-:W-:Y:S05]  /*9d50*/  @!P1 NANOSLEEP.SYNCS 0x989680 ;  /* 0x009896800000995d */ /* 0x004fea0003900000 */
[----:B------:R-:W2:Y:S02]  /*9d60*/  @!P1 SYNCS.PHASECHK.TRANS64 P1, [R0+URZ+0x360], R3 ;  /* 0x00036003000095a7 */ /* 0x000ea400080210ff */
[----:B--2---:R-:W-:Y:S05]  /*9d70*/  @!P1 BRA `(.L_x_139) ;  /* 0xfffffffc00ec9947 */ /* 0x004fea000383ffff */
[----:B------:R-:W-:Y:S05]  /*9d80*/  BRA `(.L_x_138) ;  /* 0xffffffd400e47947 */ /* 0x000fea000383ffff */
.L_x_141:
[----:B-1----:R1:W4:Y:S02]  /*9d90*/  SYNCS.PHASECHK.TRANS64.TRYWAIT P1, [R92+URZ+0x3a0], R7 ;  /* 0x0003a0075c0075a7 */ /* 0x00232400080211ff */
[----:B----4-:R-:W-:Y:S05]  /*9da0*/  @!P1 NANOSLEEP.SYNCS 0x989680 ;  /* 0x009896800000995d */ /* 0x010fea0003900000 */
[----:B------:R-:W4:Y:S02]  /*9db0*/  @!P1 SYNCS.PHASECHK.TRANS64 P1, [R92+URZ+0x3a0], R7 ;  /* 0x0003a0075c0095a7 */ /* 0x000f2400080210ff */
[----:B----4-:R-:W-:Y:S05]  /*9dc0*/  @!P1 BRA `(.L_x_141) ;  /* 0xfffffffc00f09947 */ /* 0x010fea000383ffff */
[----:B------:R-:W-:Y:S05]  /*9dd0*/  BRA `(.L_x_140) ;  /* 0xffffffd800207947 */ /* 0x000fea000383ffff */
        .weak           $__internal_0_$__cuda_sm10x_tcgen05_guardrail_trap_col_being_dealloced_not_returned_by_alloc
        .type           $__internal_0_$__cuda_sm10x_tcgen05_guardrail_trap_col_being_dealloced_not_returned_by_alloc,@function
        .size           $__internal_0_$__cuda_sm10x_tcgen05_guardrail_trap_col_being_dealloced_not_returned_by_alloc,($__internal_1_$__cuda_sm10x_tcgen05_guardrail_trap_phase_invalid_during_alloc - $__internal_0_$__cuda_sm10x_tcgen05_guardrail_trap_col_being_dealloced_not_returned_by_alloc)
$__internal_0_$__cuda_sm10x_tcgen05_guardrail_trap_col_being_dealloced_not_returned_by_alloc:
[----:B------:R-:W-:Y:S05]  /*9de0*/  BPT.TRAP 0x1 ;  /* 0x000000040000795c */ /* 0x000fea0000300000 */
[----:B------:R-:W-:-:S04]  /*9df0*/  HFMA2 R3, -RZ, RZ, 0, 0 ;  /* 0x00000000ff037431 */ /* 0x000fc800000001ff */
[----:B------:R-:W-:Y:S05]  /*9e00*/  RET.REL.NODEC R2 `(_ZN7cutlass13device_kernelINS_4gemm6kernel13GemmUniversalIN4cute5tupleIJiiiiEEENS1_10collective13CollectiveMmaINS1_35MainloopSm100TmaUmmaWarpSpecializedILi54ELi2ELi4ENS5_IJNS4_1CILi1EEESB_SB_EEEEENS5_IJNSA_ILi64EEESE_NSA_ILi32EEEEEENS_12float_e4m3_tENS5_IJlSB_lEEESH_SI_NS4_8TiledMMAINS4_8MMA_AtomIJNS4_10MMA_TraitsINS4_19SM100_MMA_F8F6F4_SSEJSH_SH_fSE_SE_NS4_17integral_constantINS4_4UMMA5MajorELSP_0EEESQ_NSN_INSO_7ScaleInELSR_0EEESS_EEEEEENS4_6LayoutISC_NS5_IJNSA_ILi0EEESW_SW_EEEEENS5_IJNS4_10UnderscoreESZ_SZ_EEEEENS4_13SM90_TMA_LOADENS4_14ComposedLayoutINS4_7SwizzleILi1ELi4ELi3EEENS4_18smem_ptr_flag_bitsILi8EEENSV_INS5_IJNSA_ILi8EEESF_EEENS5_IJSF_SB_EEEEEEEvNS4_8identityES12_S1C_vS1D_EENS_8epilogue10collective18CollectiveEpilogueINS1F_23Sm100TmaWarpSpecializedILi1ELi1ELi32ELb0ELb0EEEJSG_NS5_IJNSV_ISE_SB_EES1K_EEESH_SI_SH_SI_NS1F_6fusion15FusionCallbacksIS1J_NS1M_17LinearCombinationISH_fSH_fLNS_15FloatRoundStyleE2EEESG_S1L_JEEENS4_5SM1004TMEM4LOAD26SM100_TMEM_LOAD_16dp32b32xES12_NS13_INS14_ILi2ELi4ELi3EEES17_NSV_INS5_IJS18_SE_EEENS5_IJSE_SB_EEEEEEENS4_39AutoVectorizingCopyWithAssumedAlignmentILi128EEENS4_14SM90_TMA_STOREES20_S22_S22_EEEvvEEEEvNT_6ParamsE) ;  /* 0xffffff60027c7950 */ /* 0x000fea0003c3ffff */
        .weak           $__internal_1_$__cuda_sm10x_tcgen05_guardrail_trap_phase_invalid_during_alloc
        .type           $__internal_1_$__cuda_sm10x_tcgen05_guardrail_trap_phase_invalid_during_alloc,@function
        .size           $__internal_1_$__cuda_sm10x_tcgen05_guardrail_trap_phase_invalid_during_alloc,($__internal_2_$__cuda_sm10x_tcgen05_guardrail_trap_unallocated_columns_being_dealloced - $__internal_1_$__cuda_sm10x_tcgen05_guardrail_trap_phase_invalid_during_alloc)
$__internal_1_$__cuda_sm10x_tcgen05_guardrail_trap_phase_invalid_during_alloc:
[----:B------:R-:W-:Y:S05]  /*9e10*/  BPT.TRAP 0x1 ;  /* 0x000000040000795c */ /* 0x000fea0000300000 */
[----:B------:R-:W-:-:S04]  /*9e20*/  MOV R3, 0x0 ;  /* 0x0000000000037802 */ /* 0x000fc80000000f00 */
[----:B------:R-:W-:Y:S05]  /*9e30*/  RET.REL.NODEC R2 `(_ZN7cutlass13device_kernelINS_4gemm6kernel13GemmUniversalIN4cute5tupleIJiiiiEEENS1_10collective13CollectiveMmaINS1_35MainloopSm100TmaUmmaWarpSpecializedILi54ELi2ELi4ENS5_IJNS4_1CILi1EEESB_SB_EEEEENS5_IJNSA_ILi64EEESE_NSA_ILi32EEEEEENS_12float_e4m3_tENS5_IJlSB_lEEESH_SI_NS4_8TiledMMAINS4_8MMA_AtomIJNS4_10MMA_TraitsINS4_19SM100_MMA_F8F6F4_SSEJSH_SH_fSE_SE_NS4_17integral_constantINS4_4UMMA5MajorELSP_0EEESQ_NSN_INSO_7ScaleInELSR_0EEESS_EEEEEENS4_6LayoutISC_NS5_IJNSA_ILi0EEESW_SW_EEEEENS5_IJNS4_10UnderscoreESZ_SZ_EEEEENS4_13SM90_TMA_LOADENS4_14ComposedLayoutINS4_7SwizzleILi1ELi4ELi3EEENS4_18smem_ptr_flag_bitsILi8EEENSV_INS5_IJNSA_ILi8EEESF_EEENS5_IJSF_SB_EEEEEEEvNS4_8identityES12_S1C_vS1D_EENS_8epilogue10collective18CollectiveEpilogueINS1F_23Sm100TmaWarpSpecializedILi1ELi1ELi32ELb0ELb0EEEJSG_NS5_IJNSV_ISE_SB_EES1K_EEESH_SI_SH_SI_NS1F_6fusion15FusionCallbacksIS1J_NS1M_17LinearCombinationISH_fSH_fLNS_15FloatRoundStyleE2EEESG_S1L_JEEENS4_5SM1004TMEM4LOAD26SM100_TMEM_LOAD_16dp32b32xES12_NS13_INS14_ILi2ELi4ELi3EEES17_NSV_INS5_IJS18_SE_EEENS5_IJSE_SB_EEEEEEENS4_39AutoVectorizingCopyWithAssumedAlignmentILi128EEENS4_14SM90_TMA_STOREES20_S22_S22_EEEvvEEEEvNT_6ParamsE) ;  /* 0xffffff6002707950 */ /* 0x000fea0003c3ffff */
        .weak           $__internal_2_$__cuda_sm10x_tcgen05_guardrail_trap_unallocated_columns_being_dealloced
        .type           $__internal_2_$__cuda_sm10x_tcgen05_guardrail_trap_unallocated_columns_being_dealloced,@function
        .size           $__internal_2_$__cuda_sm10x_tcgen05_guardrail_trap_unallocated_columns_being_dealloced,(.L_x_279 - $__internal_2_$__cuda_sm10x_tcgen05_guardrail_trap_unallocated_columns_being_dealloced)
$__internal_2_$__cuda_sm10x_tcgen05_guardrail_trap_unallocated_columns_being_dealloced:
[----:B------:R-:W-:Y:S05]  /*9e40*/  BPT.TRAP 0x1 ;  /* 0x000000040000795c */ /* 0x000fea0000300000 */
[----:B------:R-:W-:-:S04]  /*9e50*/  HFMA2 R3, -RZ, RZ, 0, 0 ;  /* 0x00000000ff037431 */ /* 0x000fc800000001ff */
[----:B------:R-:W-:Y:S05]  /*9e60*/  RET.REL.NODEC R2 `(_ZN7cutlass13device_kernelINS_4gemm6kernel13GemmUniversalIN4cute5tupleIJiiiiEEENS1_10collective13CollectiveMmaINS1_35MainloopSm100TmaUmmaWarpSpecializedILi54ELi2ELi4ENS5_IJNS4_1CILi1EEESB_SB_EEEEENS5_IJNSA_ILi64EEESE_NSA_ILi32EEEEEENS_12float_e4m3_tENS5_IJlSB_lEEESH_SI_NS4_8TiledMMAINS4_8MMA_AtomIJNS4_10MMA_TraitsINS4_19SM100_MMA_F8F6F4_SSEJSH_SH_fSE_SE_NS4_17integral_constantINS4_4UMMA5MajorELSP_0EEESQ_NSN_INSO_7ScaleInELSR_0EEESS_EEEEEENS4_6LayoutISC_NS5_IJNSA_ILi0EEESW_SW_EEEEENS5_IJNS4_10UnderscoreESZ_SZ_EEEEENS4_13SM90_TMA_LOADENS4_14ComposedLayoutINS4_7SwizzleILi1ELi4ELi3EEENS4_18smem_ptr_flag_bitsILi8EEENSV_INS5_IJNSA_ILi8EEESF_EEENS5_IJSF_SB_EEEEEEEvNS4_8identityES12_S1C_vS1D_EENS_8epilogue10collective18CollectiveEpilogueINS1F_23Sm100TmaWarpSpecializedILi1ELi1ELi32ELb0ELb0EEEJSG_NS5_IJNSV_ISE_SB_EES1K_EEESH_SI_SH_SI_NS1F_6fusion15FusionCallbacksIS1J_NS1M_17LinearCombinationISH_fSH_fLNS_15FloatRoundStyleE2EEESG_S1L_JEEENS4_5SM1004TMEM4LOAD26SM100_TMEM_LOAD_16dp32b32xES12_NS13_INS14_ILi2ELi4ELi3EEES17_NSV_INS5_IJS18_SE_EEENS5_IJSE_SB_EEEEEEENS4_39AutoVectorizingCopyWithAssumedAlignmentILi128EEENS4_14SM90_TMA_STOREES20_S22_S22_EEEvvEEEEvNT_6ParamsE) ;  /* 0xffffff6002647950 */ /* 0x000fea0003c3ffff */
.L_x_278:
[----:B------:R-:W-:-:S00]  /*9e70*/  BRA `(.L_x_278) ;  /* 0xfffffffc00fc7947 */ /* 0x000fc0000383ffff */
[----:B------:R-:W-:-:S00]  /*9e80*/  NOP ;  /* 0x0000000000007918 */ /* 0x000fc00000000000 */
[----:B------:R-:W-:-:S00]  /*9e90*/  NOP ;  /* 0x0000000000007918 */ /* 0x000fc00000000000 */
[----:B------:R-:W-:-:S00]  /*9ea0*/  NOP ;  /* 0x0000000000007918 */ /* 0x000fc00000000000 */
[----:B------:R-:W-:-:S00]  /*9eb0*/  NOP ;  /* 0x0000000000007918 */ /* 0x000fc00000000000 */
[----:B------:R-:W-:-:S00]  /*9ec0*/  NOP ;  /* 0x0000000000007918 */ /* 0x000fc00000000000 */
[----:B------:R-:W-:-:S00]  /*9ed0*/  NOP ;  /* 0x0000000000007918 */ /* 0x000fc00000000000 */
[----:B------:R-:W-:-:S00]  /*9ee0*/  NOP ;  /* 0x0000000000007918 */ /* 0x000fc00000000000 */
[----:B------:R-:W-:-:S00]  /*9ef0*/  NOP ;  /* 0x0000000000007918 */ /* 0x000fc00000000000 */
.L_x_279:


//--------------------- .nv.global.init           --------------------------
	.section	.nv.global.init,"aw",@progbits
.nv.global.init:
	.type		$str$27,@object
	.size		$str$27,($str$28 - $str$27)
$str$27:
        /*0000*/ 	.byte	0x28, 0x61, 0x64, 0x64, 0x72, 0x65, 0x73, 0x73, 0x20, 0x26, 0x20, 0x6d, 0x61, 0x73, 0x6b, 0x29
        /*0010*/ 	.byte	0x20, 0x3d, 0x3d, 0x20, 0x30, 0x00
	.type		$str$28,@object
	.size		$str$28,($str$26 - $str$28)
$str$28:
        /*0016*/ 	.byte	0x2f, 0x74, 0x6d, 0x70, 0x2f, 0x63, 0x75, 0x74, 0x6c, 0x61, 0x73, 0x73, 0x5f, 0x73, 0x77, 0x65
        /*0026*/ 	.byte	0x65, 0x70, 0x5f, 0x73, 0x72, 0x63, 0x2f, 0x69, 0x6e, 0x63, 0x6c, 0x75, 0x64, 0x65, 0x2f, 0x63
        /*0036*/ 	.byte	0x75, 0x74, 0x65, 0x2f, 0x70, 0x6f, 0x69, 0x6e, 0x74, 0x65, 0x72, 0x5f, 0x66, 0x6c, 0x61, 0x67
        /*0046*/ 	.byte	0x67, 0x65, 0x64, 0x2e, 0x68, 0x70, 0x70, 0x00
	.type		$str$26,@object
	.size		$str$26,($str$25 - $str$26)
$str$26:
        /*004e*/ 	.byte	0x2f, 0x74, 0x6d, 0x70, 0x2f, 0x63, 0x75, 0x74, 0x6c, 0x61, 0x73, 0x73, 0x5f, 0x73, 0x77, 0x65
        /*005e*/ 	.byte	0x65, 0x70, 0x5f, 0x73, 0x72, 0x63, 0x2f, 0x69, 0x6e, 0x63, 0x6c, 0x75, 0x64, 0x65, 0x2f, 0x63
        /*006e*/ 	.byte	0x75, 0x74, 0x65, 0x2f, 0x61, 0x74, 0x6f, 0x6d, 0x2f, 0x63, 0x6f, 0x70, 0x79, 0x5f, 0x74, 0x72
        /*007e*/ 	.byte	0x61, 0x69, 0x74, 0x73, 0x5f, 0x73, 0x6d, 0x31, 0x30, 0x30, 0x2e, 0x68, 0x70, 0x70, 0x00
	.type		$str$25,@object
	.size		$str$25,(__unnamed_1 - $str$25)
$str$25:
        /*008d*/ 	.byte	0x28, 0x28, 0x75, 0x69, 0x6e, 0x74, 0x33, 0x32, 0x5f, 0x74, 0x28, 0x74, 0x68, 0x72, 0x65, 0x61
        /*009d*/ 	.byte	0x64, 0x49, 0x64, 0x78, 0x2e, 0x78, 0x29, 0x20, 0x2f, 0x20, 0x33, 0x32, 0x29, 0x20, 0x25, 0x20
        /*00ad*/ 	.byte	0x34, 0x29, 0x20, 0x3d, 0x3d, 0x20, 0x28, 0x28, 0x28, 0x74, 0x6d, 0x65, 0x6d, 0x5f, 0x61, 0x64
        /*00bd*/ 	.byte	0x64, 0x72, 0x20, 0x3e, 0x3e, 0x20, 0x31, 0x36, 0x29, 0x20, 0x2f, 0x20, 0x33, 0x32, 0x29, 0x20
        /*00cd*/ 	.byte	0x25, 0x20, 0x34, 0x29, 0x00
	.type		__unnamed_1,@object
	.size		__unnamed_1,(__unnamed_2 - __unnamed_1)
__unnamed_1:
        /*00d2*/ 	.byte	0x61, 0x75, 0x74, 0x6f, 0x20, 0x63, 0x75, 0x74, 0x65, 0x3a, 0x3a, 0x61, 0x73, 0x5f, 0x70, 0x6f
        /* <DEDUP_REMOVED lines=24> */
        /*0262*/ 	.byte	0x3c, 0x34, 0x30, 0x39, 0x36, 0x3e, 0x3e, 0x3e, 0x3e, 0x5d, 0x00
	.type		__unnamed_2,@object
	.size		__unnamed_2,(.L_2 - __unnamed_2)
__unnamed_2:
        /* <DEDUP_REMOVED lines=40> */
        /*04ed*/ 	.byte	0x74, 0x65, 0x3a, 0x3a, 0x43, 0x3c, 0x30, 0x3e, 0x3e, 0x3e, 0x3e, 0x5d, 0x00
.L_2:


//--------------------- .nv.shared._ZN7cutlass13device_kernelINS_4gemm6kernel13GemmUniversalIN4cute5tupleIJiiiiEEENS1_10collective13CollectiveMmaINS1_35MainloopSm100TmaUmmaWarpSpecializedILi54ELi2ELi4ENS5_IJNS4_1CILi1EEESB_SB_EEEEENS5_IJNSA_ILi64EEESE_NSA_ILi32EEEEEENS_12float_e4m3_tENS5_IJlSB_lEEESH_SI_NS4_8TiledMMAINS4_8MMA_AtomIJNS4_10MMA_TraitsINS4_19SM100_MMA_F8F6F4_SSEJSH_SH_fSE_SE_NS4_17integral_constantINS4_4UMMA5MajorELSP_0EEESQ_NSN_INSO_7ScaleInELSR_0EEESS_EEEEEENS4_6LayoutISC_NS5_IJNSA_ILi0EEESW_SW_EEEEENS5_IJNS4_10UnderscoreESZ_SZ_EEEEENS4_13SM90_TMA_LOADENS4_14ComposedLayoutINS4_7SwizzleILi1ELi4ELi3EEENS4_18smem_ptr_flag_bitsILi8EEENSV_INS5_IJNSA_ILi8EEESF_EEENS5_IJSF_SB_EEEEEEEvNS4_8identityES12_S1C_vS1D_EENS_8epilogue10collective18CollectiveEpilogueINS1F_23Sm100TmaWarpSpecializedILi1ELi1ELi32ELb0ELb0EEEJSG_NS5_IJNSV_ISE_SB_EES1K_EEESH_SI_SH_SI_NS1F_6fusion15FusionCallbacksIS1J_NS1M_17LinearCombinationISH_fSH_fLNS_15FloatRoundStyleE2EEESG_S1L_JEEENS4_5SM1004TMEM4LOAD26SM100_TMEM_LOAD_16dp32b32xES12_NS13_INS14_ILi2ELi4ELi3EEES17_NSV_INS5_IJS18_SE_EEENS5_IJSE_SB_EEEEEEENS4_39AutoVectorizingCopyWithAssumedAlignmentILi128EEENS4_14SM90_TMA_STOREES20_S22_S22_EEEvvEEEEvNT_6ParamsE --------------------------
	.section	.nv.shared._ZN7cutlass13device_kernelINS_4gemm6kernel13GemmUniversalIN4cute5tupleIJiiiiEEENS1_10collective13CollectiveMmaINS1_35MainloopSm100TmaUmmaWarpSpecializedILi54ELi2ELi4ENS5_IJNS4_1CILi1EEESB_SB_EEEEENS5_IJNSA_ILi64EEESE_NSA_ILi32EEEEEENS_12float_e4m3_tENS5_IJlSB_lEEESH_SI_NS4_8TiledMMAINS4_8MMA_AtomIJNS4_10MMA_TraitsINS4_19SM100_MMA_F8F6F4_SSEJSH_SH_fSE_SE_NS4_17integral_constantINS4_4UMMA5MajorELSP_0EEESQ_NSN_INSO_7ScaleInELSR_0EEESS_EEEEEENS4_6LayoutISC_NS5_IJNSA_ILi0EEESW_SW_EEEEENS5_IJNS4_10UnderscoreESZ_SZ_EEEEENS4_13SM90_TMA_LOADENS4_14ComposedLayoutINS4_7SwizzleILi1ELi4ELi3EEENS4_18smem_ptr_flag_bitsILi8EEENSV_INS5_IJNSA_ILi8EEESF_EEENS5_IJSF_SB_EEEEEEEvNS4_8identityES12_S1C_vS1D_EENS_8epilogue10collective18CollectiveEpilogueINS1F_23Sm100TmaWarpSpecializedILi1ELi1ELi32ELb0ELb0EEEJSG_NS5_IJNSV_ISE_SB_EES1K_EEESH_SI_SH_SI_NS1F_6fusion15FusionCallbacksIS1J_NS1M_17LinearCombinationISH_fSH_fLNS_15FloatRoundStyleE2EEESG_S1L_JEEENS4_5SM1004TMEM4LOAD26SM100_TMEM_LOAD_16dp32b32xES12_NS13_INS14_ILi2ELi4ELi3EEES17_NSV_INS5_IJS18_SE_EEENS5_IJSE_SB_EEEEEEENS4_39AutoVectorizingCopyWithAssumedAlignmentILi128EEENS4_14SM90_TMA_STOREES20_S22_S22_EEEvvEEEEvNT_6ParamsE,"aw",@nobits
	.sectionflags	@""
	.align	16
	.zero		1024


//--------------------- .nv.shared.reserved.0     --------------------------
	.section	.nv.shared.reserved.0,"aw",@nobits
	.weak		__nv_reservedSMEM_offset_0_alias
	.size		__nv_reservedSMEM_offset_0_alias, 0, 64
	.other		__nv_reservedSMEM_offset_0_alias,@"STO_CUDA_RESERVED_SHARED STV_DEFAULT"
__nv_reservedSMEM_offset_0_alias:
	.zero		0
.nv.shared.reserved.0:
	.zero		64
	.weak		__nv_reservedSMEM_tcgen05_partition
	.type		__nv_reservedSMEM_tcgen05_partition,@object
	.size		__nv_reservedSMEM_tcgen05_partition,(.L_0 - __nv_reservedSMEM_tcgen05_partition)
__nv_reservedSMEM_tcgen05_partition:
	.zero		32
.L_0:


//--------------------- .nv.global                --------------------------
	.section	.nv.global,"aw",@nobits
.nv.global:
	.type		_ZN40_INTERNAL_85f5a453_4_k_cu_83e17701_257484cute1_E,@object
	.size		_ZN40_INTERNAL_85f5a453_4_k_cu_83e17701_257484cute1_E,(_ZN40_INTERNAL_85f5a453_4_k_cu_83e17701_257484cuda3std3__45__cpo6cbeginE - _ZN40_INTERNAL_85f5a453_4_k_cu_83e17701_257484cute1_E)
_ZN40_INTERNAL_85f5a453_4_k_cu_83e17701_257484cute1_E:
	.zero		1
	.type		_ZN40_INTERNAL_85f5a453_4_k_cu_83e17701_257484cuda3std3__45__cpo6cbeginE,@object
	.size		_ZN40_INTERNAL_85f5a453_4_k_cu_83e17701_257484cuda3std3__45__cpo6cbeginE,(_ZN40_INTERNAL_85f5a453_4_k_cu_83e17701_257484cuda3std3__48in_placeE - _ZN40_INTERNAL_85f5a453_4_k_cu_83e17701_257484cuda3std3__45__cpo6cbeginE)
_ZN40_INTERNAL_85f5a453_4_k_cu_83e17701_257484cuda3std3__45__cpo6cbeginE:
	.zero		1
	.type		_ZN40_INTERNAL_85f5a453_4_k_cu_83e17701_257484cuda3std3__48in_placeE,@object
	.size		_ZN40_INTERNAL_85f5a453_4_k_cu_83e17701_257484cuda3std3__48in_placeE,(_ZN40_INTERNAL_85f5a453_4_k_cu_83e17701_257484cuda3std6ranges3__45__cpo9iter_moveE - _ZN40_INTERNAL_85f5a453_4_k_cu_83e17701_257484cuda3std3__48in_placeE)
_ZN40_INTERNAL_85f5a453_4_k_cu_83e17701_257484cuda3std3__48in_placeE:
	.zero		1
	.type		_ZN40_INTERNAL_85f5a453_4_k_cu_83e17701_257484cuda3std6ranges3__45__cpo9iter_moveE,@object
	.size		_ZN40_INTERNAL_85f5a453_4_k_cu_83e17701_257484cuda3std6ranges3__45__cpo9iter_moveE,(_ZN40_INTERNAL_85f5a453_4_k_cu_83e17701_257484cuda3std3__45__cpo5beginE - _ZN40_INTERNAL_85f5a453_4_k_cu_83e17701_257484cuda3std6ranges3__45__cpo9iter_moveE)
_ZN40_INTERNAL_85f5a453_4_k_cu_83e17701_257484cuda3std6ranges3__45__cpo9iter_moveE:
	.zero		1
	.type		_ZN40_INTERNAL_85f5a453_4_k_cu_83e17701_257484cuda3std3__45__cpo5beginE,@object
	.size		_ZN40_INTERNAL_85f5a453_4_k_cu_83e17701_257484cuda3std3__45__cpo5beginE,(_ZN40_INTERNAL_85f5a453_4_k_cu_83e17701_257484cuda3std3__442_GLOBAL__N__85f5a453_4_k_cu_83e17701_257486ignoreE - _ZN40_INTERNAL_85f5a453_4_k_cu_83e17701_257484cuda3std3__45__cpo5beginE)
_ZN40_INTERNAL_85f5a453_4_k_cu_83e17701_257484cuda3std3__45__cpo5beginE:
	.zero		1
	.type		_ZN40_INTERNAL_85f5a453_4_k_cu_83e17701_257484cuda3std3__442_GLOBAL__N__85f5a453_4_k_cu_83e17701_257486ignoreE,@object
	.size		_ZN40_INTERNAL_85f5a453_4_k_cu_83e17701_257484cuda3std3__442_GLOBAL__N__85f5a453_4_k_cu_83e17701_257486ignoreE,(_ZN40_INTERNAL_85f5a453_4_k_cu_83e17701_257484cute7productE - _ZN40_INTERNAL_85f5a453_4_k_cu_83e17701_257484cuda3std3__442_GLOBAL__N__85f5a453_4_k_cu_83e17701_257486ignoreE)
_ZN40_INTERNAL_85f5a453_4_k_cu_83e17701_257484cuda3std3__442_GLOBAL__N__85f5a453_4_k_cu_83e17701_257486ignoreE:
	.zero		1
	.type		_ZN40_INTERNAL_85f5a453_4_k_cu_83e17701_257484cute7productE,@object
	.size		_ZN40_INTERNAL_85f5a453_4_k_cu_83e17701_257484cute7productE,(_ZN40_INTERNAL_85f5a453_4_k_cu_83e17701_257484cuda3std3__45__cpo3endE - _ZN40_INTERNAL_85f5a453_4_k_cu_83e17701_257484cute7productE)
_ZN40_INTERNAL_85f5a453_4_k_cu_83e17701_257484cute7productE:
	.zero		1
	.type		_ZN40_INTERNAL_85f5a453_4_k_cu_83e17701_257484cuda3std3__45__cpo3endE,@object
	.size		_ZN40_INTERNAL_85f5a453_4_k_cu_83e17701_257484cuda3std3__45__cpo3endE,(_ZN40_INTERNAL_85f5a453_4_k_cu_83e17701_257484cuda3std3__419piecewise_constructE - _ZN40_INTERNAL_85f5a453_4_k_cu_83e17701_257484cuda3std3__45__cpo3endE)
_ZN40_INTERNAL_85f5a453_4_k_cu_83e17701_257484cuda3std3__45__cpo3endE:
	.zero		1
	.type		_ZN40_INTERNAL_85f5a453_4_k_cu_83e17701_257484cuda3std3__419piecewise_constructE,@object
	.size		_ZN40_INTERNAL_85f5a453_4_k_cu_83e17701_257484cuda3std3__419piecewise_constructE,(_ZN40_INTERNAL_85f5a453_4_k_cu_83e17701_257484cuda3std3__45__cpo4cendE - _ZN40_INTERNAL_85f5a453_4_k_cu_83e17701_257484cuda3std3__419piecewise_constructE)
_ZN40_INTERNAL_85f5a453_4_k_cu_83e17701_257484cuda3std3__419piecewise_constructE:
	.zero		1
	.type		_ZN40_INTERNAL_85f5a453_4_k_cu_83e17701_257484cuda3std3__45__cpo4cendE,@object
	.size		_ZN40_INTERNAL_85f5a453_4_k_cu_83e17701_257484cuda3std3__45__cpo4cendE,(_ZN40_INTERNAL_85f5a453_4_k_cu_83e17701_257484cuda3std6ranges3__45__cpo4swapE - _ZN40_INTERNAL_85f5a453_4_k_cu_83e17701_257484cuda3std3__45__cpo4cendE)
_ZN40_INTERNAL_85f5a453_4_k_cu_83e17701_257484cuda3std3__45__cpo4cendE:
	.zero		1
	.type		_ZN40_INTERNAL_85f5a453_4_k_cu_83e17701_257484cuda3std6ranges3__45__cpo4swapE,@object
	.size		_ZN40_INTERNAL_85f5a453_4_k_cu_83e17701_257484cuda3std6ranges3__45__cpo4swapE,(.L_10 - _ZN40_INTERNAL_85f5a453_4_k_cu_83e17701_257484cuda3std6ranges3__45__cpo4swapE)
_ZN40_INTERNAL_85f5a453_4_k_cu_83e17701_257484cuda3std6ranges3__45__cpo4swapE:
	.zero		1
.L_10:


//--------------------- .nv.constant0._ZN7cutlass13device_kernelINS_4gemm6kernel13GemmUniversalIN4cute5tupleIJiiiiEEENS1_10collective13CollectiveMmaINS1_35MainloopSm100TmaUmmaWarpSpecializedILi54ELi2ELi4ENS5_IJNS4_1CILi1EEESB_SB_EEEEENS5_IJNSA_ILi64EEESE_NSA_ILi32EEEEEENS_12float_e4m3_tENS5_IJlSB_lEEESH_SI_NS4_8TiledMMAINS4_8MMA_AtomIJNS4_10MMA_TraitsINS4_19SM100_MMA_F8F6F4_SSEJSH_SH_fSE_SE_NS4_17integral_constantINS4_4UMMA5MajorELSP_0EEESQ_NSN_INSO_7ScaleInELSR_0EEESS_EEEEEENS4_6LayoutISC_NS5_IJNSA_ILi0EEESW_SW_EEEEENS5_IJNS4_10UnderscoreESZ_SZ_EEEEENS4_13SM90_TMA_LOADENS4_14ComposedLayoutINS4_7SwizzleILi1ELi4ELi3EEENS4_18smem_ptr_flag_bitsILi8EEENSV_INS5_IJNSA_ILi8EEESF_EEENS5_IJSF_SB_EEEEEEEvNS4_8identityES12_S1C_vS1D_EENS_8epilogue10collective18CollectiveEpilogueINS1F_23Sm100TmaWarpSpecializedILi1ELi1ELi32ELb0ELb0EEEJSG_NS5_IJNSV_ISE_SB_EES1K_EEESH_SI_SH_SI_NS1F_6fusion15FusionCallbacksIS1J_NS1M_17LinearCombinationISH_fSH_fLNS_15FloatRoundStyleE2EEESG_S1L_JEEENS4_5SM1004TMEM4LOAD26SM100_TMEM_LOAD_16dp32b32xES12_NS13_INS14_ILi2ELi4ELi3EEES17_NSV_INS5_IJS18_SE_EEENS5_IJSE_SB_EEEEEEENS4_39AutoVectorizingCopyWithAssumedAlignmentILi128EEENS4_14SM90_TMA_STOREES20_S22_S22_EEEvvEEEEvNT_6ParamsE --------------------------
	.section	.nv.constant0._ZN7cutlass13device_kernelINS_4gemm6kernel13GemmUniversalIN4cute5tupleIJiiiiEEENS1_10collective13CollectiveMmaINS1_35MainloopSm100TmaUmmaWarpSpecializedILi54ELi2ELi4ENS5_IJNS4_1CILi1EEESB_SB_EEEEENS5_IJNSA_ILi64EEESE_NSA_ILi32EEEEEENS_12float_e4m3_tENS5_IJlSB_lEEESH_SI_NS4_8TiledMMAINS4_8MMA_AtomIJNS4_10MMA_TraitsINS4_19SM100_MMA_F8F6F4_SSEJSH_SH_fSE_SE_NS4_17integral_constantINS4_4UMMA5MajorELSP_0EEESQ_NSN_INSO_7ScaleInELSR_0EEESS_EEEEEENS4_6LayoutISC_NS5_IJNSA_ILi0EEESW_SW_EEEEENS5_IJNS4_10UnderscoreESZ_SZ_EEEEENS4_13SM90_TMA_LOADENS4_14ComposedLayoutINS4_7SwizzleILi1ELi4ELi3EEENS4_18smem_ptr_flag_bitsILi8EEENSV_INS5_IJNSA_ILi8EEESF_EEENS5_IJSF_SB_EEEEEEEvNS4_8identityES12_S1C_vS1D_EENS_8epilogue10collective18CollectiveEpilogueINS1F_23Sm100TmaWarpSpecializedILi1ELi1ELi32ELb0ELb0EEEJSG_NS5_IJNSV_ISE_SB_EES1K_EEESH_SI_SH_SI_NS1F_6fusion15FusionCallbacksIS1J_NS1M_17LinearCombinationISH_fSH_fLNS_15FloatRoundStyleE2EEESG_S1L_JEEENS4_5SM1004TMEM4LOAD26SM100_TMEM_LOAD_16dp32b32xES12_NS13_INS14_ILi2ELi4ELi3EEES17_NSV_INS5_IJS18_SE_EEENS5_IJSE_SB_EEEEEEENS4_39AutoVectorizingCopyWithAssumedAlignmentILi128EEENS4_14SM90_TMA_STOREES20_S22_S22_EEEvvEEEEvNT_6ParamsE,"a",@progbits
	.sectionflags	@""
	.align	4
.nv.constant0._ZN7cutlass13device_kernelINS_4gemm6kernel13GemmUniversalIN4cute5tupleIJiiiiEEENS1_10collective13CollectiveMmaINS1_35MainloopSm100TmaUmmaWarpSpecializedILi54ELi2ELi4ENS5_IJNS4_1CILi1EEESB_SB_EEEEENS5_IJNSA_ILi64EEESE_NSA_ILi32EEEEEENS_12float_e4m3_tENS5_IJlSB_lEEESH_SI_NS4_8TiledMMAINS4_8MMA_AtomIJNS4_10MMA_TraitsINS4_19SM100_MMA_F8F6F4_SSEJSH_SH_fSE_SE_NS4_17integral_constantINS4_4UMMA5MajorELSP_0EEESQ_NSN_INSO_7ScaleInELSR_0EEESS_EEEEEENS4_6LayoutISC_NS5_IJNSA_ILi0EEESW_SW_EEEEENS5_IJNS4_10UnderscoreESZ_SZ_EEEEENS4_13SM90_TMA_LOADENS4_14ComposedLayoutINS4_7SwizzleILi1ELi4ELi3EEENS4_18smem_ptr_flag_bitsILi8EEENSV_INS5_IJNSA_ILi8EEESF_EEENS5_IJSF_SB_EEEEEEEvNS4_8identityES12_S1C_vS1D_EENS_8epilogue10collective18CollectiveEpilogueINS1F_23Sm100TmaWarpSpecializedILi1ELi1ELi32ELb0ELb0EEEJSG_NS5_IJNSV_ISE_SB_EES1K_EEESH_SI_SH_SI_NS1F_6fusion15FusionCallbacksIS1J_NS1M_17LinearCombinationISH_fSH_fLNS_15FloatRoundStyleE2EEESG_S1L_JEEENS4_5SM1004TMEM4LOAD26SM100_TMEM_LOAD_16dp32b32xES12_NS13_INS14_ILi2ELi4ELi3EEES17_NSV_INS5_IJS18_SE_EEENS5_IJSE_SB_EEEEEEENS4_39AutoVectorizingCopyWithAssumedAlignmentILi128EEENS4_14SM90_TMA_STOREES20_S22_S22_EEEvvEEEEvNT_6ParamsE:
	.zero		2944


//--------------------- SYMBOLS --------------------------

	.type		.nv.reservedSmem.offset0,@object
	.size		.nv.reservedSmem.offset0,0x4
	.type		.nv.reservedSmem.cap,@object
	.size		.nv.reservedSmem.cap,0x4
	.type		__assertfail,@function
